// auto-generated by cutlass_sweep.gemm — config: {"arch": "sm_90", "cluster_m": 1, "cluster_n": 1, "dtype": "bf16", "dtype_b": "bf16", "layout": "nn", "stages": 0, "tile_k": 64, "tile_m": 256, "tile_n": 128}
#include "cutlass/cutlass.h"
#include "cutlass/gemm/collective/collective_builder.hpp"
#include "cutlass/gemm/device/gemm_universal_adapter.h"
#include "cutlass/gemm/kernel/gemm_universal.hpp"
#include "cutlass/epilogue/collective/collective_builder.hpp"

using ElemA = cutlass::bfloat16_t;
using ElemB = cutlass::bfloat16_t;
using ElemCD = cutlass::bfloat16_t;
using Acc  = float;
using TileShape    = cute::Shape<cute::_256, cute::_128, cute::_64>;
using ClusterShape = cute::Shape<cute::_1, cute::_1, cute::_1>;

using CollectiveEpilogue = typename cutlass::epilogue::collective::CollectiveBuilder<
    cutlass::arch::Sm90, cutlass::arch::OpClassTensorOp,
    TileShape, ClusterShape,
    cutlass::epilogue::collective::EpilogueTileAuto,
    Acc, Acc,
    ElemCD, cutlass::layout::RowMajor, 128 / cutlass::sizeof_bits<ElemCD>::value,
    ElemCD, cutlass::layout::RowMajor, 128 / cutlass::sizeof_bits<ElemCD>::value,
    cutlass::epilogue::collective::EpilogueScheduleAuto
  >::CollectiveOp;

using CollectiveMainloop = typename cutlass::gemm::collective::CollectiveBuilder<
    cutlass::arch::Sm90, cutlass::arch::OpClassTensorOp,
    ElemA, cutlass::layout::RowMajor, 128 / cutlass::sizeof_bits<ElemA>::value,
    ElemB, cutlass::layout::RowMajor, 128 / cutlass::sizeof_bits<ElemB>::value,
    Acc,
    TileShape, ClusterShape,
    cutlass::gemm::collective::StageCountAutoCarveout<static_cast<int>(sizeof(typename CollectiveEpilogue::SharedStorage))>,
    cutlass::gemm::collective::KernelScheduleAuto
  >::CollectiveOp;

using GemmKernel = cutlass::gemm::kernel::GemmUniversal<
    cute::Shape<int,int,int,int>,
    CollectiveMainloop,
    CollectiveEpilogue
>;
using Gemm = cutlass::gemm::device::GemmUniversalAdapter<GemmKernel>;

// Force the device kernel symbol into the cubin without needing a host main.
auto* _anchor = &cutlass::device_kernel<GemmKernel>;


// ===== COMPILED SASS (sm_90a) =====

	.target	sm_90a

	.elftype	@"ET_EXEC"


//--------------------- .note.nv.tkinfo           --------------------------
	.section	.note.nv.tkinfo,"",@"SHT_NOTE"
	.sectionflags	@"SHF_NOTE_NV_TKINFO"
	.tkinfo
        /*0018*/ 	.word	0x00000002
        /*0030*/ 	.string	""
        /*0030*/ 	.string	"ptxas"
        /*0030*/ 	.string	"Cuda compilation tools, release 13.0, V13.0.88"
        /*0030*/ 	.string	"Build cuda_13.0.r13.0/compiler.36424714_0"
        /*0030*/ 	.string	"-arch sm_90a -m 64 "



//--------------------- .note.nv.cuinfo           --------------------------
	.section	.note.nv.cuinfo,"",@"SHT_NOTE"
	.sectionflags	@"SHF_NOTE_NV_CUINFO"
        /*0018*/ 	.short	0x0002
        /*001a*/ 	.short	0x005a
        /*001c*/ 	.short	0x0082
	.zero		2


//--------------------- .nv.info                  --------------------------
	.section	.nv.info,"",@"SHT_CUDA_INFO"
	.align	4


	//----- nvinfo : EIATTR_REGCOUNT
	.align		4
        /*0000*/ 	.byte	0x04, 0x2f
        /*0002*/ 	.short	(.L_15 - .L_14)
	.align		4
.L_14:
        /*0004*/ 	.word	index@(_ZN7cutlass13device_kernelINS_4gemm6kernel13GemmUniversalIN4cute5tupleIJiiiiEEENS1_10collective13CollectiveMmaINS1_34MainloopSm90TmaGmmaWarpSpecializedILi4ENS5_IJNS4_1CILi1EEESB_SB_EEENS1_35KernelTmaWarpSpecializedCooperativeEEENS5_IJNSA_ILi256EEENSA_ILi128EEENSA_ILi64EEEEEENS_10bfloat16_tENS5_IJlSB_lEEESJ_NS5_IJSB_llEEENS4_8TiledMMAINS4_8MMA_AtomIJNS4_4SM904GMMA28MMA_64x128x16_F32BF16BF16_SSILNSP_5MajorE0ELSR_1ELNSP_7ScaleInE1ELSS_1EEEEEENS4_6LayoutINS5_IJNSA_ILi2EEESB_SB_EEENS5_IJSB_NSA_ILi0EEESY_EEEEENS5_IJNS4_10UnderscoreES11_S11_EEEEENS4_13SM90_TMA_LOADENS4_14ComposedLayoutINS4_7SwizzleILi3ELi4ELi3EEENS4_18smem_ptr_flag_bitsILi16EEENSV_INS5_IJNSA_ILi8EEESH_EEENS5_IJSH_SB_EEEEEEEvNS4_8identityES14_NS15_IS17_S19_NSV_INS5_IJSH_S1A_EEENS5_IJSB_SH_EEEEEEEvS1F_EENS_8epilogue10collective6detail29Sm90TmaWarpSpecializedAdapterINS1M_15DefaultEpilogueISJ_SK_SK_NS1L_6thread17LinearCombinationISJ_Li1EffLNS1Q_9ScaleType4KindE0ELNS_15FloatRoundStyleE2ESJ_EENS1_15EpilogueDefaultEEEEEvvEEEEvNT_6ParamsE)
        /*0008*/ 	.word	0x000000a8


	//----- nvinfo : EIATTR_FRAME_SIZE
	.align		4
.L_15:
        /*000c*/ 	.byte	0x04, 0x11
        /*000e*/ 	.short	(.L_17 - .L_16)
	.align		4
.L_16:
        /*0010*/ 	.word	index@(_ZN7cutlass13device_kernelINS_4gemm6kernel13GemmUniversalIN4cute5tupleIJiiiiEEENS1_10collective13CollectiveMmaINS1_34MainloopSm90TmaGmmaWarpSpecializedILi4ENS5_IJNS4_1CILi1EEESB_SB_EEENS1_35KernelTmaWarpSpecializedCooperativeEEENS5_IJNSA_ILi256EEENSA_ILi128EEENSA_ILi64EEEEEENS_10bfloat16_tENS5_IJlSB_lEEESJ_NS5_IJSB_llEEENS4_8TiledMMAINS4_8MMA_AtomIJNS4_4SM904GMMA28MMA_64x128x16_F32BF16BF16_SSILNSP_5MajorE0ELSR_1ELNSP_7ScaleInE1ELSS_1EEEEEENS4_6LayoutINS5_IJNSA_ILi2EEESB_SB_EEENS5_IJSB_NSA_ILi0EEESY_EEEEENS5_IJNS4_10UnderscoreES11_S11_EEEEENS4_13SM90_TMA_LOADENS4_14ComposedLayoutINS4_7SwizzleILi3ELi4ELi3EEENS4_18smem_ptr_flag_bitsILi16EEENSV_INS5_IJNSA_ILi8EEESH_EEENS5_IJSH_SB_EEEEEEEvNS4_8identityES14_NS15_IS17_S19_NSV_INS5_IJSH_S1A_EEENS5_IJSB_SH_EEEEEEEvS1F_EENS_8epilogue10collective6detail29Sm90TmaWarpSpecializedAdapterINS1M_15DefaultEpilogueISJ_SK_SK_NS1L_6thread17LinearCombinationISJ_Li1EffLNS1Q_9ScaleType4KindE0ELNS_15FloatRoundStyleE2ESJ_EENS1_15EpilogueDefaultEEEEEvvEEEEvNT_6ParamsE)
        /*0014*/ 	.word	0x00000000


	//----- nvinfo : EIATTR_MIN_STACK_SIZE
	.align		4
.L_17:
        /*0018*/ 	.byte	0x04, 0x12
        /*001a*/ 	.short	(.L_19 - .L_18)
	.align		4
.L_18:
        /*001c*/ 	.word	index@(_ZN7cutlass13device_kernelINS_4gemm6kernel13GemmUniversalIN4cute5tupleIJiiiiEEENS1_10collective13CollectiveMmaINS1_34MainloopSm90TmaGmmaWarpSpecializedILi4ENS5_IJNS4_1CILi1EEESB_SB_EEENS1_35KernelTmaWarpSpecializedCooperativeEEENS5_IJNSA_ILi256EEENSA_ILi128EEENSA_ILi64EEEEEENS_10bfloat16_tENS5_IJlSB_lEEESJ_NS5_IJSB_llEEENS4_8TiledMMAINS4_8MMA_AtomIJNS4_4SM904GMMA28MMA_64x128x16_F32BF16BF16_SSILNSP_5MajorE0ELSR_1ELNSP_7ScaleInE1ELSS_1EEEEEENS4_6LayoutINS5_IJNSA_ILi2EEESB_SB_EEENS5_IJSB_NSA_ILi0EEESY_EEEEENS5_IJNS4_10UnderscoreES11_S11_EEEEENS4_13SM90_TMA_LOADENS4_14ComposedLayoutINS4_7SwizzleILi3ELi4ELi3EEENS4_18smem_ptr_flag_bitsILi16EEENSV_INS5_IJNSA_ILi8EEESH_EEENS5_IJSH_SB_EEEEEEEvNS4_8identityES14_NS15_IS17_S19_NSV_INS5_IJSH_S1A_EEENS5_IJSB_SH_EEEEEEEvS1F_EENS_8epilogue10collective6detail29Sm90TmaWarpSpecializedAdapterINS1M_15DefaultEpilogueISJ_SK_SK_NS1L_6thread17LinearCombinationISJ_Li1EffLNS1Q_9ScaleType4KindE0ELNS_15FloatRoundStyleE2ESJ_EENS1_15EpilogueDefaultEEEEEvvEEEEvNT_6ParamsE)
        /*0020*/ 	.word	0x00000000
.L_19:


//--------------------- .nv.compat                --------------------------
	.section	.nv.compat,"",@"SHT_CUDA_COMPAT_INFO"
	.align	4
        /*0000*/ 	.byte	0x02, 0x09, 0x01, 0x00, 0x02, 0x02, 0x04, 0x00, 0x02, 0x05, 0x05, 0x00, 0x03, 0x07, 0x01, 0x01
        /*0010*/ 	.byte	0x02, 0x03, 0x01, 0x00, 0x02, 0x06, 0x01, 0x00, 0x04, 0x0b, 0x08, 0x00, 0x00, 0x00, 0x00, 0x00
        /*0020*/ 	.byte	0x00, 0x00, 0x00, 0x00


//--------------------- .nv.info._ZN7cutlass13device_kernelINS_4gemm6kernel13GemmUniversalIN4cute5tupleIJiiiiEEENS1_10collective13CollectiveMmaINS1_34MainloopSm90TmaGmmaWarpSpecializedILi4ENS5_IJNS4_1CILi1EEESB_SB_EEENS1_35KernelTmaWarpSpecializedCooperativeEEENS5_IJNSA_ILi256EEENSA_ILi128EEENSA_ILi64EEEEEENS_10bfloat16_tENS5_IJlSB_lEEESJ_NS5_IJSB_llEEENS4_8TiledMMAINS4_8MMA_AtomIJNS4_4SM904GMMA28MMA_64x128x16_F32BF16BF16_SSILNSP_5MajorE0ELSR_1ELNSP_7ScaleInE1ELSS_1EEEEEENS4_6LayoutINS5_IJNSA_ILi2EEESB_SB_EEENS5_IJSB_NSA_ILi0EEESY_EEEEENS5_IJNS4_10UnderscoreES11_S11_EEEEENS4_13SM90_TMA_LOADENS4_14ComposedLayoutINS4_7SwizzleILi3ELi4ELi3EEENS4_18smem_ptr_flag_bitsILi16EEENSV_INS5_IJNSA_ILi8EEESH_EEENS5_IJSH_SB_EEEEEEEvNS4_8identityES14_NS15_IS17_S19_NSV_INS5_IJSH_S1A_EEENS5_IJSB_SH_EEEEEEEvS1F_EENS_8epilogue10collective6detail29Sm90TmaWarpSpecializedAdapterINS1M_15DefaultEpilogueISJ_SK_SK_NS1L_6thread17LinearCombinationISJ_Li1EffLNS1Q_9ScaleType4KindE0ELNS_15FloatRoundStyleE2ESJ_EENS1_15EpilogueDefaultEEEEEvvEEEEvNT_6ParamsE --------------------------
	.section	.nv.info._ZN7cutlass13device_kernelINS_4gemm6kernel13GemmUniversalIN4cute5tupleIJiiiiEEENS1_10collective13CollectiveMmaINS1_34MainloopSm90TmaGmmaWarpSpecializedILi4ENS5_IJNS4_1CILi1EEESB_SB_EEENS1_35KernelTmaWarpSpecializedCooperativeEEENS5_IJNSA_ILi256EEENSA_ILi128EEENSA_ILi64EEEEEENS_10bfloat16_tENS5_IJlSB_lEEESJ_NS5_IJSB_llEEENS4_8TiledMMAINS4_8MMA_AtomIJNS4_4SM904GMMA28MMA_64x128x16_F32BF16BF16_SSILNSP_5MajorE0ELSR_1ELNSP_7ScaleInE1ELSS_1EEEEEENS4_6LayoutINS5_IJNSA_ILi2EEESB_SB_EEENS5_IJSB_NSA_ILi0EEESY_EEEEENS5_IJNS4_10UnderscoreES11_S11_EEEEENS4_13SM90_TMA_LOADENS4_14ComposedLayoutINS4_7SwizzleILi3ELi4ELi3EEENS4_18smem_ptr_flag_bitsILi16EEENSV_INS5_IJNSA_ILi8EEESH_EEENS5_IJSH_SB_EEEEEEEvNS4_8identityES14_NS15_IS17_S19_NSV_INS5_IJSH_S1A_EEENS5_IJSB_SH_EEEEEEEvS1F_EENS_8epilogue10collective6detail29Sm90TmaWarpSpecializedAdapterINS1M_15DefaultEpilogueISJ_SK_SK_NS1L_6thread17LinearCombinationISJ_Li1EffLNS1Q_9ScaleType4KindE0ELNS_15FloatRoundStyleE2ESJ_EENS1_15EpilogueDefaultEEEEEvvEEEEvNT_6ParamsE,"",@"SHT_CUDA_INFO"
	.sectionflags	@""
	.align	4


	//----- nvinfo : EIATTR_CUDA_API_VERSION
	.align		4
        /*0000*/ 	.byte	0x04, 0x37
        /*0002*/ 	.short	(.L_21 - .L_20)
.L_20:
        /*0004*/ 	.word	0x00000082


	//----- nvinfo : EIATTR_KPARAM_INFO
	.align		4
.L_21:
        /*0008*/ 	.byte	0x04, 0x17
        /*000a*/ 	.short	(.L_23 - .L_22)
.L_22:
        /*000c*/ 	.word	0x00000000
        /*0010*/ 	.short	0x0000
        /*0012*/ 	.short	0x0070
        /*0014*/ 	.byte	0x00, 0xf0, 0x01, 0x10


	//----- nvinfo : EIATTR_SPARSE_MMA_MASK
	.align		4
.L_23:
        /*0018*/ 	.byte	0x03, 0x50
        /*001a*/ 	.short	0x0000


	//----- nvinfo : EIATTR_MAXREG_COUNT
	.align		4
        /*001c*/ 	.byte	0x03, 0x1b
        /*001e*/ 	.short	0x00a8


	//----- nvinfo : EIATTR_NUM_BARRIERS
	.align		4
        /*0020*/ 	.byte	0x02, 0x4c
        /*0022*/ 	.byte	0x01
	.zero		1


	//----- nvinfo : EIATTR_EXTERNS
	.align		4
        /*0024*/ 	.byte	0x04, 0x0f
        /*0026*/ 	.short	(.L_25 - .L_24)


	//   ....[0]....
	.align		4
.L_24:
        /*0028*/ 	.word	index@(__assertfail)


	//----- nvinfo : EIATTR_MERCURY_ISA_VERSION
	.align		4
.L_25:
        /*002c*/ 	.byte	0x03, 0x5f
        /*002e*/ 	.short	0x0101


	//----- nvinfo : EIATTR_INT_WARP_WIDE_INSTR_OFFSETS
	.align		4
        /*0030*/ 	.byte	0x04, 0x31
        /*0032*/ 	.short	(.L_27 - .L_26)


	//   ....[0]....
.L_26:
        /*0034*/ 	.word	0x000003b0


	//   ....[1]....
        /*0038*/ 	.word	0x000003e0


	//   ....[2]....
        /*003c*/ 	.word	0x000004c0


	//----- nvinfo : EIATTR_COOP_GROUP_MASK_REGIDS
	.align		4
.L_27:
        /*0040*/ 	.byte	0x04, 0x29
        /*0042*/ 	.short	(.L_29 - .L_28)


	//   ....[0]....
.L_28:
        /*0044*/ 	.word	0xffffffff


	//   ....[1]....
        /*0048*/ 	.word	0xffffffff


	//   ....[2]....
        /*004c*/ 	.word	0xffffffff


	//   ....[3]....
        /*0050*/ 	.word	0xffffffff


	//   ....[4]....
        /*0054*/ 	.word	0xffffffff


	//----- nvinfo : EIATTR_COOP_GROUP_INSTR_OFFSETS
	.align		4
.L_29:
        /*0058*/ 	.byte	0x04, 0x28
        /*005a*/ 	.short	(.L_31 - .L_30)


	//   ....[0]....
.L_30:
        /*005c*/ 	.word	0x00000060


	//   ....[1]....
        /*0060*/ 	.word	0x00000070


	//   ....[2]....
        /*0064*/ 	.word	0x00000130


	//   ....[3]....
        /*0068*/ 	.word	0x000002c0


	//   ....[4]....
        /*006c*/ 	.word	0x00000f70


	//----- nvinfo : EIATTR_REG_RECONFIG
	.align		4
.L_31:
        /*0070*/ 	.byte	0x01, 0x54
	.zero		2


	//----- nvinfo : EIATTR_SYSCALL_OFFSETS
	.align		4
        /*0074*/ 	.byte	0x04, 0x46
        /*0076*/ 	.short	(.L_33 - .L_32)


	//   ....[0]....
.L_32:
        /*0078*/ 	.word	0x00001130


	//----- nvinfo : EIATTR_MBARRIER_INSTR_OFFSETS
	.align		4
.L_33:
        /*007c*/ 	.byte	0x04, 0x39
        /*007e*/ 	.short	(.L_35 - .L_34)


	//   ....[0]....
.L_34:
        /*0080*/ 	.word	0x00000230
        /*0084*/ 	.word	0x000000ff
        /*0088*/ 	.word	0x00000000
        /*008c*/ 	.short	0x0100
        /*008e*/ 	.byte	0x08
	.zero		1


	//   ....[1]....
        /*0090*/ 	.word	0x00000240
        /*0094*/ 	.word	0x000000ff
        /*0098*/ 	.word	0x00000020
        /*009c*/ 	.short	0x0100
        /*009e*/ 	.byte	0x08
	.zero		1


	//   ....[2]....
        /*00a0*/ 	.word	0x00000250
        /*00a4*/ 	.word	0x000000ff
        /*00a8*/ 	.word	0x00000008
        /*00ac*/ 	.short	0x0100
        /*00ae*/ 	.byte	0x08
	.zero		1


	//   ....[3]....
        /*00b0*/ 	.word	0x00000260
        /*00b4*/ 	.word	0x000000ff
        /*00b8*/ 	.word	0x00000028
        /*00bc*/ 	.short	0x0100
        /*00be*/ 	.byte	0x08
	.zero		1


	//   ....[4]....
        /*00c0*/ 	.word	0x00000270
        /*00c4*/ 	.word	0x000000ff
        /*00c8*/ 	.word	0x00000010
        /*00cc*/ 	.short	0x0100
        /*00ce*/ 	.byte	0x08
	.zero		1


	//   ....[5]....
        /*00d0*/ 	.word	0x00000280
        /*00d4*/ 	.word	0x000000ff
        /*00d8*/ 	.word	0x00000030
        /*00dc*/ 	.short	0x0100
        /*00de*/ 	.byte	0x08
	.zero		1


	//   ....[6]....
        /*00e0*/ 	.word	0x00000290
        /*00e4*/ 	.word	0x000000ff
        /*00e8*/ 	.word	0x00000018
        /*00ec*/ 	.short	0x0100
        /*00ee*/ 	.byte	0x08
	.zero		1


	//   ....[7]....
        /*00f0*/ 	.word	0x000002a0
        /*00f4*/ 	.word	0x000000ff
        /*00f8*/ 	.word	0x00000038
        /*00fc*/ 	.short	0x0100
        /*00fe*/ 	.byte	0x08
	.zero		1


	//   ....[8]....
        /*0100*/ 	.word	0x00000530
        /*0104*/ 	.word	0x000000ff
        /*0108*/ 	.word	0x00000050
        /*010c*/ 	.short	0x0100
        /*010e*/ 	.byte	0x06
	.zero		1


	//   ....[9]....
        /*0110*/ 	.word	0x00000590
        /*0114*/ 	.word	0x000000ff
        /*0118*/ 	.word	0x00000058
        /*011c*/ 	.short	0x0100
        /*011e*/ 	.byte	0x06
	.zero		1


	//   ....[10]....
        /*0120*/ 	.word	0x000011b0
        /*0124*/ 	.word	0x00000003
        /*0128*/ 	.word	0x00000000
        /*012c*/ 	.short	0x010a
        /*012e*/ 	.byte	0x3f
	.zero		1


	//   ....[11]....
        /*0130*/ 	.word	0x000011f0
        /*0134*/ 	.word	0x00000003
        /*0138*/ 	.word	0x00000000
        /*013c*/ 	.short	0x010a
        /*013e*/ 	.byte	0x3f
	.zero		1


	//   ....[12]....
        /*0140*/ 	.word	0x000016d0
        /*0144*/ 	.word	0x000000ff
        /*0148*/ 	.word	0x00000000
        /*014c*/ 	.short	0x010a
        /*014e*/ 	.byte	0x08
	.zero		1


	//   ....[13]....
        /*0150*/ 	.word	0x00001710
        /*0154*/ 	.word	0x000000ff
        /*0158*/ 	.word	0x00000000
        /*015c*/ 	.short	0x010a
        /*015e*/ 	.byte	0x08
	.zero		1


	//   ....[14]....
        /*0160*/ 	.word	0x00001ab0
        /*0164*/ 	.word	0x000000ff
        /*0168*/ 	.word	0x00000000
        /*016c*/ 	.short	0x0101
        /*016e*/ 	.byte	0x08
	.zero		1


	//   ....[15]....
        /*0170*/ 	.word	0x00001c90
        /*0174*/ 	.word	0x000000ff
        /*0178*/ 	.word	0x00000000
        /*017c*/ 	.short	0x0101
        /*017e*/ 	.byte	0x04
	.zero		1


	//   ....[16]....
        /*0180*/ 	.word	0x0000b570
        /*0184*/ 	.word	0x0000000c
        /*0188*/ 	.word	0x00000020
        /*018c*/ 	.short	0x010a
        /*018e*/ 	.byte	0x3f
	.zero		1


	//   ....[17]....
        /*0190*/ 	.word	0x0000b990
        /*0194*/ 	.word	0x00000005
        /*0198*/ 	.word	0x00000058
        /*019c*/ 	.short	0x0101
        /*019e*/ 	.byte	0x3f
	.zero		1


	//   ....[18]....
        /*01a0*/ 	.word	0x0000c090
        /*01a4*/ 	.word	0x00000007
        /*01a8*/ 	.word	0x00000000
        /*01ac*/ 	.short	0x010a
        /*01ae*/ 	.byte	0x3f
	.zero		1


	//   ....[19]....
        /*01b0*/ 	.word	0x0000c110
        /*01b4*/ 	.word	0x00000006
        /*01b8*/ 	.word	0x00000000
        /*01bc*/ 	.short	0x010a
        /*01be*/ 	.byte	0x3f
	.zero		1


	//   ....[20]....
        /*01c0*/ 	.word	0x0000c1a0
        /*01c4*/ 	.word	0x00000007
        /*01c8*/ 	.word	0x00000000
        /*01cc*/ 	.short	0x010a
        /*01ce*/ 	.byte	0x3f
	.zero		1


	//   ....[21]....
        /*01d0*/ 	.word	0x0000c230
        /*01d4*/ 	.word	0x00000005
        /*01d8*/ 	.word	0x00000000
        /*01dc*/ 	.short	0x010a
        /*01de*/ 	.byte	0x3f
	.zero		1


	//   ....[22]....
        /*01e0*/ 	.word	0x0000c290
        /*01e4*/ 	.word	0x00000003
        /*01e8*/ 	.word	0x00000000
        /*01ec*/ 	.short	0x010a
        /*01ee*/ 	.byte	0x3f
	.zero		1


	//   ....[23]....
        /*01f0*/ 	.word	0x0000c2f0
        /*01f4*/ 	.word	0x00000004
        /*01f8*/ 	.word	0x00000000
        /*01fc*/ 	.short	0x010a
        /*01fe*/ 	.byte	0x3f
	.zero		1


	//   ....[24]....
        /*0200*/ 	.word	0x0000c3c0
        /*0204*/ 	.word	0x0000000c
        /*0208*/ 	.word	0x00000020
        /*020c*/ 	.short	0x010a
        /*020e*/ 	.byte	0x3f
	.zero		1


	//   ....[25]....
        /*0210*/ 	.word	0x0000c490
        /*0214*/ 	.word	0x00000007
        /*0218*/ 	.word	0x00000000
        /*021c*/ 	.short	0x010a
        /*021e*/ 	.byte	0x3f
	.zero		1


	//   ....[26]....
        /*0220*/ 	.word	0x0000c4e0
        /*0224*/ 	.word	0x00000006
        /*0228*/ 	.word	0x00000000
        /*022c*/ 	.short	0x010a
        /*022e*/ 	.byte	0x3f
	.zero		1


	//   ....[27]....
        /*0230*/ 	.word	0x0000c530
        /*0234*/ 	.word	0x00000007
        /*0238*/ 	.word	0x00000000
        /*023c*/ 	.short	0x010a
        /*023e*/ 	.byte	0x3f
	.zero		1


	//----- nvinfo : EIATTR_NUM_MBARRIERS
	.align		4
.L_35:
        /*0240*/ 	.byte	0x03, 0x38
        /*0242*/ 	.short	0x000a


	//----- nvinfo : EIATTR_EXIT_INSTR_OFFSETS
	.align		4
        /*0244*/ 	.byte	0x04, 0x1c
        /*0246*/ 	.short	(.L_37 - .L_36)


	//   ....[0]....
.L_36:
        /*0248*/ 	.word	0x000005e0


	//   ....[1]....
        /*024c*/ 	.word	0x00000ea0


	//   ....[2]....
        /*0250*/ 	.word	0x0000abc0


	//   ....[3]....
        /*0254*/ 	.word	0x0000b1f0


	//   ....[4]....
        /*0258*/ 	.word	0x0000c280


	//----- nvinfo : EIATTR_MAX_THREADS
	.align		4
.L_37:
        /*025c*/ 	.byte	0x04, 0x05
        /*025e*/ 	.short	(.L_39 - .L_38)
.L_38:
        /*0260*/ 	.word	0x00000180
        /*0264*/ 	.word	0x00000001
        /*0268*/ 	.word	0x00000001


	//----- nvinfo : EIATTR_CRS_STACK_SIZE
	.align		4
.L_39:
        /*026c*/ 	.byte	0x04, 0x1e
        /*026e*/ 	.short	(.L_41 - .L_40)
.L_40:
        /*0270*/ 	.word	0x00000000


	//----- nvinfo : EIATTR_CBANK_PARAM_SIZE
	.align		4
.L_41:
        /*0274*/ 	.byte	0x03, 0x19
        /*0276*/ 	.short	0x0470


	//----- nvinfo : EIATTR_PARAM_CBANK
	.align		4
        /*0278*/ 	.byte	0x04, 0x0a
        /*027a*/ 	.short	(.L_43 - .L_42)
	.align		4
.L_42:
        /*027c*/ 	.word	index@(.nv.constant0._ZN7cutlass13device_kernelINS_4gemm6kernel13GemmUniversalIN4cute5tupleIJiiiiEEENS1_10collective13CollectiveMmaINS1_34MainloopSm90TmaGmmaWarpSpecializedILi4ENS5_IJNS4_1CILi1EEESB_SB_EEENS1_35KernelTmaWarpSpecializedCooperativeEEENS5_IJNSA_ILi256EEENSA_ILi128EEENSA_ILi64EEEEEENS_10bfloat16_tENS5_IJlSB_lEEESJ_NS5_IJSB_llEEENS4_8TiledMMAINS4_8MMA_AtomIJNS4_4SM904GMMA28MMA_64x128x16_F32BF16BF16_SSILNSP_5MajorE0ELSR_1ELNSP_7ScaleInE1ELSS_1EEEEEENS4_6LayoutINS5_IJNSA_ILi2EEESB_SB_EEENS5_IJSB_NSA_ILi0EEESY_EEEEENS5_IJNS4_10UnderscoreES11_S11_EEEEENS4_13SM90_TMA_LOADENS4_14ComposedLayoutINS4_7SwizzleILi3ELi4ELi3EEENS4_18smem_ptr_flag_bitsILi16EEENSV_INS5_IJNSA_ILi8EEESH_EEENS5_IJSH_SB_EEEEEEEvNS4_8identityES14_NS15_IS17_S19_NSV_INS5_IJSH_S1A_EEENS5_IJSB_SH_EEEEEEEvS1F_EENS_8epilogue10collective6detail29Sm90TmaWarpSpecializedAdapterINS1M_15DefaultEpilogueISJ_SK_SK_NS1L_6thread17LinearCombinationISJ_Li1EffLNS1Q_9ScaleType4KindE0ELNS_15FloatRoundStyleE2ESJ_EENS1_15EpilogueDefaultEEEEEvvEEEEvNT_6ParamsE)
        /*0280*/ 	.short	0x0210
        /*0282*/ 	.short	0x0470


	//----- nvinfo : EIATTR_SW_WAR
	.align		4
.L_43:
        /*0284*/ 	.byte	0x04, 0x36
        /*0286*/ 	.short	(.L_45 - .L_44)
.L_44:
        /*0288*/ 	.word	0x00000008
.L_45:


//--------------------- .nv.callgraph             --------------------------
	.section	.nv.callgraph,"",@"SHT_CUDA_CALLGRAPH"
	.align	4
	.sectionentsize	8
	.align		4
        /*0000*/ 	.word	0x00000000
	.align		4
        /*0004*/ 	.word	0xffffffff
	.align		4
        /*0008*/ 	.word	index@(_ZN7cutlass13device_kernelINS_4gemm6kernel13GemmUniversalIN4cute5tupleIJiiiiEEENS1_10collective13CollectiveMmaINS1_34MainloopSm90TmaGmmaWarpSpecializedILi4ENS5_IJNS4_1CILi1EEESB_SB_EEENS1_35KernelTmaWarpSpecializedCooperativeEEENS5_IJNSA_ILi256EEENSA_ILi128EEENSA_ILi64EEEEEENS_10bfloat16_tENS5_IJlSB_lEEESJ_NS5_IJSB_llEEENS4_8TiledMMAINS4_8MMA_AtomIJNS4_4SM904GMMA28MMA_64x128x16_F32BF16BF16_SSILNSP_5MajorE0ELSR_1ELNSP_7ScaleInE1ELSS_1EEEEEENS4_6LayoutINS5_IJNSA_ILi2EEESB_SB_EEENS5_IJSB_NSA_ILi0EEESY_EEEEENS5_IJNS4_10UnderscoreES11_S11_EEEEENS4_13SM90_TMA_LOADENS4_14ComposedLayoutINS4_7SwizzleILi3ELi4ELi3EEENS4_18smem_ptr_flag_bitsILi16EEENSV_INS5_IJNSA_ILi8EEESH_EEENS5_IJSH_SB_EEEEEEEvNS4_8identityES14_NS15_IS17_S19_NSV_INS5_IJSH_S1A_EEENS5_IJSB_SH_EEEEEEEvS1F_EENS_8epilogue10collective6detail29Sm90TmaWarpSpecializedAdapterINS1M_15DefaultEpilogueISJ_SK_SK_NS1L_6thread17LinearCombinationISJ_Li1EffLNS1Q_9ScaleType4KindE0ELNS_15FloatRoundStyleE2ESJ_EENS1_15EpilogueDefaultEEEEEvvEEEEvNT_6ParamsE)
	.align		4
        /*000c*/ 	.word	index@(__assertfail)
	.align		4
        /*0010*/ 	.word	0x00000000
	.align		4
        /*0014*/ 	.word	0xfffffffe
	.align		4
        /*0018*/ 	.word	0x00000000
	.align		4
        /*001c*/ 	.word	0xfffffffd
	.align		4
        /*0020*/ 	.word	0x00000000
	.align		4
        /*0024*/ 	.word	0xfffffffc


//--------------------- .nv.constant4             --------------------------
	.section	.nv.constant4,"a",@progbits
	.align	8
	.align		8
.nv.constant4:
        /*0000*/ 	.dword	__assertfail
	.align		8
        /*0008*/ 	.dword	__unnamed_1
	.align		8
        /*0010*/ 	.dword	_ZN40_INTERNAL_93786cff_4_k_cu_c4eff19c_172274cuda3std3__45__cpo5beginE
	.align		8
        /*0018*/ 	.dword	_ZN40_INTERNAL_93786cff_4_k_cu_c4eff19c_172274cuda3std3__45__cpo3endE
	.align		8
        /*0020*/ 	.dword	_ZN40_INTERNAL_93786cff_4_k_cu_c4eff19c_172274cuda3std3__45__cpo6cbeginE
	.align		8
        /*0028*/ 	.dword	_ZN40_INTERNAL_93786cff_4_k_cu_c4eff19c_172274cuda3std3__45__cpo4cendE
	.align		8
        /*0030*/ 	.dword	_ZN40_INTERNAL_93786cff_4_k_cu_c4eff19c_172274cuda3std3__442_GLOBAL__N__93786cff_4_k_cu_c4eff19c_172276ignoreE
	.align		8
        /*0038*/ 	.dword	_ZN40_INTERNAL_93786cff_4_k_cu_c4eff19c_172274cuda3std3__419piecewise_constructE
	.align		8
        /*0040*/ 	.dword	_ZN40_INTERNAL_93786cff_4_k_cu_c4eff19c_172274cuda3std3__48in_placeE
	.align		8
        /*0048*/ 	.dword	_ZN40_INTERNAL_93786cff_4_k_cu_c4eff19c_172274cuda3std6ranges3__45__cpo4swapE
	.align		8
        /*0050*/ 	.dword	_ZN40_INTERNAL_93786cff_4_k_cu_c4eff19c_172274cuda3std6ranges3__45__cpo9iter_moveE
	.align		8
        /*0058*/ 	.dword	_ZN40_INTERNAL_93786cff_4_k_cu_c4eff19c_172274cute7productE
	.align		8
        /*0060*/ 	.dword	_ZN40_INTERNAL_93786cff_4_k_cu_c4eff19c_172274cute1_E
	.align		8
        /*0068*/ 	.dword	$str$22
	.align		8
        /*0070*/ 	.dword	$str$23


//--------------------- .text._ZN7cutlass13device_kernelINS_4gemm6kernel13GemmUniversalIN4cute5tupleIJiiiiEEENS1_10collective13CollectiveMmaINS1_34MainloopSm90TmaGmmaWarpSpecializedILi4ENS5_IJNS4_1CILi1EEESB_SB_EEENS1_35KernelTmaWarpSpecializedCooperativeEEENS5_IJNSA_ILi256EEENSA_ILi128EEENSA_ILi64EEEEEENS_10bfloat16_tENS5_IJlSB_lEEESJ_NS5_IJSB_llEEENS4_8TiledMMAINS4_8MMA_AtomIJNS4_4SM904GMMA28MMA_64x128x16_F32BF16BF16_SSILNSP_5MajorE0ELSR_1ELNSP_7ScaleInE1ELSS_1EEEEEENS4_6LayoutINS5_IJNSA_ILi2EEESB_SB_EEENS5_IJSB_NSA_ILi0EEESY_EEEEENS5_IJNS4_10UnderscoreES11_S11_EEEEENS4_13SM90_TMA_LOADENS4_14ComposedLayoutINS4_7SwizzleILi3ELi4ELi3EEENS4_18smem_ptr_flag_bitsILi16EEENSV_INS5_IJNSA_ILi8EEESH_EEENS5_IJSH_SB_EEEEEEEvNS4_8identityES14_NS15_IS17_S19_NSV_INS5_IJSH_S1A_EEENS5_IJSB_SH_EEEEEEEvS1F_EENS_8epilogue10collective6detail29Sm90TmaWarpSpecializedAdapterINS1M_15DefaultEpilogueISJ_SK_SK_NS1L_6thread17LinearCombinationISJ_Li1EffLNS1Q_9ScaleType4KindE0ELNS_15FloatRoundStyleE2ESJ_EENS1_15EpilogueDefaultEEEEEvvEEEEvNT_6ParamsE --------------------------
	.section	.text._ZN7cutlass13device_kernelINS_4gemm6kernel13GemmUniversalIN4cute5tupleIJiiiiEEENS1_10collective13CollectiveMmaINS1_34MainloopSm90TmaGmmaWarpSpecializedILi4ENS5_IJNS4_1CILi1EEESB_SB_EEENS1_35KernelTmaWarpSpecializedCooperativeEEENS5_IJNSA_ILi256EEENSA_ILi128EEENSA_ILi64EEEEEENS_10bfloat16_tENS5_IJlSB_lEEESJ_NS5_IJSB_llEEENS4_8TiledMMAINS4_8MMA_AtomIJNS4_4SM904GMMA28MMA_64x128x16_F32BF16BF16_SSILNSP_5MajorE0ELSR_1ELNSP_7ScaleInE1ELSS_1EEEEEENS4_6LayoutINS5_IJNSA_ILi2EEESB_SB_EEENS5_IJSB_NSA_ILi0EEESY_EEEEENS5_IJNS4_10UnderscoreES11_S11_EEEEENS4_13SM90_TMA_LOADENS4_14ComposedLayoutINS4_7SwizzleILi3ELi4ELi3EEENS4_18smem_ptr_flag_bitsILi16EEENSV_INS5_IJNSA_ILi8EEESH_EEENS5_IJSH_SB_EEEEEEEvNS4_8identityES14_NS15_IS17_S19_NSV_INS5_IJSH_S1A_EEENS5_IJSB_SH_EEEEEEEvS1F_EENS_8epilogue10collective6detail29Sm90TmaWarpSpecializedAdapterINS1M_15DefaultEpilogueISJ_SK_SK_NS1L_6thread17LinearCombinationISJ_Li1EffLNS1Q_9ScaleType4KindE0ELNS_15FloatRoundStyleE2ESJ_EENS1_15EpilogueDefaultEEEEEvvEEEEvNT_6ParamsE,"ax",@progbits
	.align	128
.text._ZN7cutlass13device_kernelINS_4gemm6kernel13GemmUniversalIN4cute5tupleIJiiiiEEENS1_10collective13CollectiveMmaINS1_34MainloopSm90TmaGmmaWarpSpecializedILi4ENS5_IJNS4_1CILi1EEESB_SB_EEENS1_35KernelTmaWarpSpecializedCooperativeEEENS5_IJNSA_ILi256EEENSA_ILi128EEENSA_ILi64EEEEEENS_10bfloat16_tENS5_IJlSB_lEEESJ_NS5_IJSB_llEEENS4_8TiledMMAINS4_8MMA_AtomIJNS4_4SM904GMMA28MMA_64x128x16_F32BF16BF16_SSILNSP_5MajorE0ELSR_1ELNSP_7ScaleInE1ELSS_1EEEEEENS4_6LayoutINS5_IJNSA_ILi2EEESB_SB_EEENS5_IJSB_NSA_ILi0EEESY_EEEEENS5_IJNS4_10UnderscoreES11_S11_EEEEENS4_13SM90_TMA_LOADENS4_14ComposedLayoutINS4_7SwizzleILi3ELi4ELi3EEENS4_18smem_ptr_flag_bitsILi16EEENSV_INS5_IJNSA_ILi8EEESH_EEENS5_IJSH_SB_EEEEEEEvNS4_8identityES14_NS15_IS17_S19_NSV_INS5_IJSH_S1A_EEENS5_IJSB_SH_EEEEEEEvS1F_EENS_8epilogue10collective6detail29Sm90TmaWarpSpecializedAdapterINS1M_15DefaultEpilogueISJ_SK_SK_NS1L_6thread17LinearCombinationISJ_Li1EffLNS1Q_9ScaleType4KindE0ELNS_15FloatRoundStyleE2ESJ_EENS1_15EpilogueDefaultEEEEEvvEEEEvNT_6ParamsE:
        .type           _ZN7cutlass13device_kernelINS_4gemm6kernel13GemmUniversalIN4cute5tupleIJiiiiEEENS1_10collective13CollectiveMmaINS1_34MainloopSm90TmaGmmaWarpSpecializedILi4ENS5_IJNS4_1CILi1EEESB_SB_EEENS1_35KernelTmaWarpSpecializedCooperativeEEENS5_IJNSA_ILi256EEENSA_ILi128EEENSA_ILi64EEEEEENS_10bfloat16_tENS5_IJlSB_lEEESJ_NS5_IJSB_llEEENS4_8TiledMMAINS4_8MMA_AtomIJNS4_4SM904GMMA28MMA_64x128x16_F32BF16BF16_SSILNSP_5MajorE0ELSR_1ELNSP_7ScaleInE1ELSS_1EEEEEENS4_6LayoutINS5_IJNSA_ILi2EEESB_SB_EEENS5_IJSB_NSA_ILi0EEESY_EEEEENS5_IJNS4_10UnderscoreES11_S11_EEEEENS4_13SM90_TMA_LOADENS4_14ComposedLayoutINS4_7SwizzleILi3ELi4ELi3EEENS4_18smem_ptr_flag_bitsILi16EEENSV_INS5_IJNSA_ILi8EEESH_EEENS5_IJSH_SB_EEEEEEEvNS4_8identityES14_NS15_IS17_S19_NSV_INS5_IJSH_S1A_EEENS5_IJSB_SH_EEEEEEEvS1F_EENS_8epilogue10collective6detail29Sm90TmaWarpSpecializedAdapterINS1M_15DefaultEpilogueISJ_SK_SK_NS1L_6thread17LinearCombinationISJ_Li1EffLNS1Q_9ScaleType4KindE0ELNS_15FloatRoundStyleE2ESJ_EENS1_15EpilogueDefaultEEEEEvvEEEEvNT_6ParamsE,@function
        .size           _ZN7cutlass13device_kernelINS_4gemm6kernel13GemmUniversalIN4cute5tupleIJiiiiEEENS1_10collective13CollectiveMmaINS1_34MainloopSm90TmaGmmaWarpSpecializedILi4ENS5_IJNS4_1CILi1EEESB_SB_EEENS1_35KernelTmaWarpSpecializedCooperativeEEENS5_IJNSA_ILi256EEENSA_ILi128EEENSA_ILi64EEEEEENS_10bfloat16_tENS5_IJlSB_lEEESJ_NS5_IJSB_llEEENS4_8TiledMMAINS4_8MMA_AtomIJNS4_4SM904GMMA28MMA_64x128x16_F32BF16BF16_SSILNSP_5MajorE0ELSR_1ELNSP_7ScaleInE1ELSS_1EEEEEENS4_6LayoutINS5_IJNSA_ILi2EEESB_SB_EEENS5_IJSB_NSA_ILi0EEESY_EEEEENS5_IJNS4_10UnderscoreES11_S11_EEEEENS4_13SM90_TMA_LOADENS4_14ComposedLayoutINS4_7SwizzleILi3ELi4ELi3EEENS4_18smem_ptr_flag_bitsILi16EEENSV_INS5_IJNSA_ILi8EEESH_EEENS5_IJSH_SB_EEEEEEEvNS4_8identityES14_NS15_IS17_S19_NSV_INS5_IJSH_S1A_EEENS5_IJSB_SH_EEEEEEEvS1F_EENS_8epilogue10collective6detail29Sm90TmaWarpSpecializedAdapterINS1M_15DefaultEpilogueISJ_SK_SK_NS1L_6thread17LinearCombinationISJ_Li1EffLNS1Q_9ScaleType4KindE0ELNS_15FloatRoundStyleE2ESJ_EENS1_15EpilogueDefaultEEEEEvvEEEEvNT_6ParamsE,(.L_x_320 - _ZN7cutlass13device_kernelINS_4gemm6kernel13GemmUniversalIN4cute5tupleIJiiiiEEENS1_10collective13CollectiveMmaINS1_34MainloopSm90TmaGmmaWarpSpecializedILi4ENS5_IJNS4_1CILi1EEESB_SB_EEENS1_35KernelTmaWarpSpecializedCooperativeEEENS5_IJNSA_ILi256EEENSA_ILi128EEENSA_ILi64EEEEEENS_10bfloat16_tENS5_IJlSB_lEEESJ_NS5_IJSB_llEEENS4_8TiledMMAINS4_8MMA_AtomIJNS4_4SM904GMMA28MMA_64x128x16_F32BF16BF16_SSILNSP_5MajorE0ELSR_1ELNSP_7ScaleInE1ELSS_1EEEEEENS4_6LayoutINS5_IJNSA_ILi2EEESB_SB_EEENS5_IJSB_NSA_ILi0EEESY_EEEEENS5_IJNS4_10UnderscoreES11_S11_EEEEENS4_13SM90_TMA_LOADENS4_14ComposedLayoutINS4_7SwizzleILi3ELi4ELi3EEENS4_18smem_ptr_flag_bitsILi16EEENSV_INS5_IJNSA_ILi8EEESH_EEENS5_IJSH_SB_EEEEEEEvNS4_8identityES14_NS15_IS17_S19_NSV_INS5_IJSH_S1A_EEENS5_IJSB_SH_EEEEEEEvS1F_EENS_8epilogue10collective6detail29Sm90TmaWarpSpecializedAdapterINS1M_15DefaultEpilogueISJ_SK_SK_NS1L_6thread17LinearCombinationISJ_Li1EffLNS1Q_9ScaleType4KindE0ELNS_15FloatRoundStyleE2ESJ_EENS1_15EpilogueDefaultEEEEEvvEEEEvNT_6ParamsE)
        .other          _ZN7cutlass13device_kernelINS_4gemm6kernel13GemmUniversalIN4cute5tupleIJiiiiEEENS1_10collective13CollectiveMmaINS1_34MainloopSm90TmaGmmaWarpSpecializedILi4ENS5_IJNS4_1CILi1EEESB_SB_EEENS1_35KernelTmaWarpSpecializedCooperativeEEENS5_IJNSA_ILi256EEENSA_ILi128EEENSA_ILi64EEEEEENS_10bfloat16_tENS5_IJlSB_lEEESJ_NS5_IJSB_llEEENS4_8TiledMMAINS4_8MMA_AtomIJNS4_4SM904GMMA28MMA_64x128x16_F32BF16BF16_SSILNSP_5MajorE0ELSR_1ELNSP_7ScaleInE1ELSS_1EEEEEENS4_6LayoutINS5_IJNSA_ILi2EEESB_SB_EEENS5_IJSB_NSA_ILi0EEESY_EEEEENS5_IJNS4_10UnderscoreES11_S11_EEEEENS4_13SM90_TMA_LOADENS4_14ComposedLayoutINS4_7SwizzleILi3ELi4ELi3EEENS4_18smem_ptr_flag_bitsILi16EEENSV_INS5_IJNSA_ILi8EEESH_EEENS5_IJSH_SB_EEEEEEEvNS4_8identityES14_NS15_IS17_S19_NSV_INS5_IJSH_S1A_EEENS5_IJSB_SH_EEEEEEEvS1F_EENS_8epilogue10collective6detail29Sm90TmaWarpSpecializedAdapterINS1M_15DefaultEpilogueISJ_SK_SK_NS1L_6thread17LinearCombinationISJ_Li1EffLNS1Q_9ScaleType4KindE0ELNS_15FloatRoundStyleE2ESJ_EENS1_15EpilogueDefaultEEEEEvvEEEEvNT_6ParamsE,@"STO_CUDA_ENTRY STV_DEFAULT"
_ZN7cutlass13device_kernelINS_4gemm6kernel13GemmUniversalIN4cute5tupleIJiiiiEEENS1_10collective13CollectiveMmaINS1_34MainloopSm90TmaGmmaWarpSpecializedILi4ENS5_IJNS4_1CILi1EEESB_SB_EEENS1_35KernelTmaWarpSpecializedCooperativeEEENS5_IJNSA_ILi256EEENSA_ILi128EEENSA_ILi64EEEEEENS_10bfloat16_tENS5_IJlSB_lEEESJ_NS5_IJSB_llEEENS4_8TiledMMAINS4_8MMA_AtomIJNS4_4SM904GMMA28MMA_64x128x16_F32BF16BF16_SSILNSP_5MajorE0ELSR_1ELNSP_7ScaleInE1ELSS_1EEEEEENS4_6LayoutINS5_IJNSA_ILi2EEESB_SB_EEENS5_IJSB_NSA_ILi0EEESY_EEEEENS5_IJNS4_10UnderscoreES11_S11_EEEEENS4_13SM90_TMA_LOADENS4_14ComposedLayoutINS4_7SwizzleILi3ELi4ELi3EEENS4_18smem_ptr_flag_bitsILi16EEENSV_INS5_IJNSA_ILi8EEESH_EEENS5_IJSH_SB_EEEEEEEvNS4_8identityES14_NS15_IS17_S19_NSV_INS5_IJSH_S1A_EEENS5_IJSB_SH_EEEEEEEvS1F_EENS_8epilogue10collective6detail29Sm90TmaWarpSpecializedAdapterINS1M_15DefaultEpilogueISJ_SK_SK_NS1L_6thread17LinearCombinationISJ_Li1EffLNS1Q_9ScaleType4KindE0ELNS_15FloatRoundStyleE2ESJ_EENS1_15EpilogueDefaultEEEEEvvEEEEvNT_6ParamsE:
[----:B------:R-:W0:Y:S01]  /*0000*/  LDC R1, c[0x0][0x28] ;  /* 0x00000a00ff017b82 */ /* 0x000e220000000800 */
[----:B------:R-:W1:Y:S01]  /*0010*/  S2R R18, SR_TID.X ;  /* 0x0000000000127919 */ /* 0x000e620000002100 */
[----:B------:R-:W-:Y:S01]  /*0020*/  ELECT P0, URZ, PT ;  /* 0x00000000003f782f */ /* 0x000fe20003800000 */
[----:B------:R-:W-:Y:S01]  /*0030*/  BSSY B0, `(.L_x_0) ;  /* 0x000000f000007945 */ /* 0x000fe20003800000 */
[--C-:B-1----:R-:W-:Y:S02]  /*0040*/  SHF.R.U32.HI R0, RZ, 0x5, R18.reuse ;  /* 0x00000005ff007819 */ /* 0x102fe40000011612 */
[----:B------:R-:W-:-:S03]  /*0050*/  SHF.R.U32.HI R22, RZ, 0x7, R18 ;  /* 0x00000007ff167819 */ /* 0x000fc60000011612 */
[----:B------:R-:W1:Y:S04]  /*0060*/  SHFL.IDX PT, R5, R0, RZ, 0x1f ;  /* 0x00001fff00057589 */ /* 0x000e6800000e0000 */
[----:B------:R2:W3:Y:S01]  /*0070*/  SHFL.IDX PT, R8, R22, RZ, 0x1f ;  /* 0x00001fff16087589 */ /* 0x0004e200000e0000 */
[----:B-1----:R-:W-:-:S13]  /*0080*/  ISETP.NE.OR P0, PT, R5, RZ, !P0 ;  /* 0x000000ff0500720c */ /* 0x002fda0004705670 */
[----:B0-23--:R-:W-:Y:S05]  /*0090*/  @P0 BRA `(.L_x_1) ;  /* 0x0000000000200947 */ /* 0x00dfea0003800000 */
[----:B------:R-:W-:Y:S02]  /*00a0*/  ULDC.64 UR4, c[0x0][0x198] ;  /* 0x0000660000047ab9 */ /* 0x000fe40000000a00 */
[----:B------:R-:W-:Y:S02]  /*00b0*/  UIADD3 UR6, UP0, UR4, 0xf0, URZ ;  /* 0x000000f004067890 */ /* 0x000fe4000ff1e03f */
[----:B------:R-:W-:Y:S02]  /*00c0*/  UIADD3 UR4, UP1, UR4, 0x1f0, URZ ;  /* 0x000001f004047890 */ /* 0x000fe4000ff3e03f */
[----:B------:R-:W-:Y:S02]  /*00d0*/  UIADD3.X UR7, URZ, UR5, URZ, UP0, !UPT ;  /* 0x000000053f077290 */ /* 0x000fe400087fe43f */
[----:B------:R-:W-:-:S07]  /*00e0*/  UIADD3.X UR5, URZ, UR5, URZ, UP1, !UPT ;  /* 0x000000053f057290 */ /* 0x000fce0008ffe43f */
[----:B------:R0:W-:Y:S02]  /*00f0*/  UTMACCTL.PF [UR6] ;  /* 0x00000000060079b9 */ /* 0x0001e40008040000 */
[----:B------:R0:W-:Y:S02]  /*0100*/  UTMACCTL.PF [UR4] ;  /* 0x00000000040079b9 */ /* 0x0001e40008040000 */
[----:B0-----:R-:W-:Y:S01]  /*0110*/  NOP ;  /* 0x0000000000007918 */ /* 0x001fe20000000000 */
.L_x_1:
[----:B------:R-:W-:Y:S05]  /*0120*/  BSYNC B0 ;  /* 0x0000000000007941 */ /* 0x000fea0003800000 */
.L_x_0:
[----:B------:R-:W0:Y:S02]  /*0130*/  SHFL.IDX PT, R2, R0, RZ, 0x1f ;  /* 0x00001fff00027589 */ /* 0x000e2400000e0000 */
[----:B0-----:R-:W-:-:S13]  /*0140*/  ISETP.NE.AND P0, PT, R2, RZ, PT ;  /* 0x000000ff0200720c */ /* 0x001fda0003f05270 */
[----:B------:R-:W-:Y:S05]  /*0150*/  @P0 BRA `(.L_x_2) ;  /* 0x0000000000580947 */ /* 0x000fea0003800000 */
[----:B------:R-:W0:Y:S01]  /*0160*/  S2UR UR8, SR_CgaCtaId ;  /* 0x00000000000879c3 */ /* 0x000e220000008800 */
[----:B------:R-:W-:Y:S01]  /*0170*/  UMOV UR4, 0x400 ;  /* 0x0000040000047882 */ /* 0x000fe20000000000 */
[----:B------:R-:W-:Y:S01]  /*0180*/  UMOV UR5, 0x1 ;  /* 0x0000000100057882 */ /* 0x000fe20000000000 */
[----:B------:R-:W-:Y:S01]  /*0190*/  UMOV UR6, 0x100 ;  /* 0x0000010000067882 */ /* 0x000fe20000000000 */
[----:B------:R-:W-:Y:S01]  /*01a0*/  ELECT P0, URZ, PT ;  /* 0x00000000003f782f */ /* 0x000fe20003800000 */
[----:B------:R-:W-:-:S04]  /*01b0*/  UIADD3 UR6, -UR6, 0x100000, URZ ;  /* 0x0010000006067890 */ /* 0x000fc8000fffe13f */
[----:B------:R-:W-:Y:S02]  /*01c0*/  USHF.L.U32 UR7, UR6, 0xb, URZ ;  /* 0x0000000b06077899 */ /* 0x000fe4000800063f */
[----:B------:R-:W-:Y:S02]  /*01d0*/  USHF.L.U32 UR6, UR6, 0x1, URZ ;  /* 0x0000000106067899 */ /* 0x000fe4000800063f */
[----:B0-----:R-:W-:Y:S02]  /*01e0*/  ULEA UR8, UR8, UR4, 0x18 ;  /* 0x0000000408087291 */ /* 0x001fe4000f8ec03f */
[----:B------:R-:W-:-:S04]  /*01f0*/  UIADD3 UR4, -UR5, 0x100000, URZ ;  /* 0x0010000005047890 */ /* 0x000fc8000fffe13f */
[----:B------:R-:W-:Y:S02]  /*0200*/  USHF.L.U32 UR5, UR4, 0xb, URZ ;  /* 0x0000000b04057899 */ /* 0x000fe4000800063f */
[----:B------:R-:W-:Y:S01]  /*0210*/  USHF.L.U32 UR4, UR4, 0x1, URZ ;  /* 0x0000000104047899 */ /* 0x000fe2000800063f */
[----:B------:R-:W0:Y:S11]  /*0220*/  FENCE.VIEW.ASYNC.S ;  /* 0x00000000000073c6 */ /* 0x000e360000000000 */
[----:B0-----:R0:W1:Y:S01]  /*0230*/  SYNCS.EXCH.64 URZ, [UR8], UR4 ;  /* 0x00000004083f75b2 */ /* 0x0010620008000100 */
[----:B------:R0:W2:Y:S01]  /*0240*/  SYNCS.EXCH.64 URZ, [UR8+0x20], UR6 ;  /* 0x00002006083f75b2 */ /* 0x0000a20008000100 */
[----:B------:R0:W3:Y:S01]  /*0250*/  SYNCS.EXCH.64 URZ, [UR8+0x8], UR4 ;  /* 0x00000804083f75b2 */ /* 0x0000e20008000100 */
[----:B------:R0:W4:Y:S01]  /*0260*/  SYNCS.EXCH.64 URZ, [UR8+0x28], UR6 ;  /* 0x00002806083f75b2 */ /* 0x0001220008000100 */
[----:B------:R0:W0:Y:S01]  /*0270*/  SYNCS.EXCH.64 URZ, [UR8+0x10], UR4 ;  /* 0x00001004083f75b2 */ /* 0x0000220008000100 */
[----:B------:R0:W0:Y:S01]  /*0280*/  SYNCS.EXCH.64 URZ, [UR8+0x30], UR6 ;  /* 0x00003006083f75b2 */ /* 0x0000220008000100 */
[----:B------:R0:W0:Y:S01]  /*0290*/  SYNCS.EXCH.64 URZ, [UR8+0x18], UR4 ;  /* 0x00001804083f75b2 */ /* 0x0000220008000100 */
[----:B------:R0:W0:Y:S01]  /*02a0*/  SYNCS.EXCH.64 URZ, [UR8+0x38], UR6 ;  /* 0x00003806083f75b2 */ /* 0x0000220008000100 */
[----:B------:R-:W-:Y:S01]  /*02b0*/  NOP ;  /* 0x0000000000007918 */ /* 0x000fe20000000000 */
.L_x_2:
[----:B------:R-:W5:Y:S01]  /*02c0*/  SHFL.IDX PT, R0, R0, RZ, 0x1f ;  /* 0x00001fff00007589 */ /* 0x000f6200000e0000 */
[----:B------:R-:W-:Y:S01]  /*02d0*/  ELECT P0, URZ, PT ;  /* 0x00000000003f782f */ /* 0x000fe20003800000 */
[----:B------:R-:W1:Y:S01]  /*02e0*/  LDC R2, c[0x0][0x65c] ;  /* 0x00019700ff027b82 */ /* 0x000e620000000800 */
[----:B------:R-:W-:Y:S01]  /*02f0*/  SHF.R.S32.HI R6, RZ, 0x1f, R5 ;  /* 0x0000001fff067819 */ /* 0x000fe20000011405 */
[----:B------:R-:W2:Y:S01]  /*0300*/  S2R R3, SR_CTAID.Y ;  /* 0x0000000000037919 */ /* 0x000ea20000002600 */
[----:B0-----:R-:W-:Y:S01]  /*0310*/  UMOV UR4, 0x20 ;  /* 0x0000002000047882 */ /* 0x001fe20000000000 */
[----:B------:R-:W-:Y:S01]  /*0320*/  ISETP.NE.AND P2, PT, R8, RZ, PT ;  /* 0x000000ff0800720c */ /* 0x000fe20003f45270 */
[----:B------:R-:W-:Y:S01]  /*0330*/  NOP ;  /* 0x0000000000007918 */ /* 0x000fe20000000000 */
[----:B------:R-:W0:Y:S01]  /*0340*/  S2R R4, SR_CTAID.X ;  /* 0x0000000000047919 */ /* 0x000e220000002500 */
[----:B------:R-:W-:Y:S01]  /*0350*/  LEA.HI R6, R6, R5, RZ, 0x2 ;  /* 0x0000000506067211 */ /* 0x000fe200078f10ff */
[----:B------:R-:W-:Y:S01]  /*0360*/  NOP ;  /* 0x0000000000007918 */ /* 0x000fe20000000000 */
[----:B-----5:R-:W-:-:S02]  /*0370*/  ISETP.NE.OR P0, PT, R0, RZ, !P0 ;  /* 0x000000ff0000720c */ /* 0x020fc40004705670 */
[----:B-1----:R-:W-:-:S04]  /*0380*/  ISETP.NE.AND P3, PT, R2, 0x1, PT ;  /* 0x000000010200780c */ /* 0x002fc80003f65270 */
[----:B------:R-:W-:Y:S02]  /*0390*/  P2R R0, PR, RZ, 0x8 ;  /* 0x00000008ff007803 */ /* 0x000fe40000000000 */
[----:B------:R-:W-:-:S05]  /*03a0*/  LOP3.LUT R0, R6, 0xfffffffc, RZ, 0xc0, !PT ;  /* 0xfffffffc06007812 */ /* 0x000fca00078ec0ff */
[----:B------:R-:W-:Y:S01]  /*03b0*/  VOTEU.ALL UP0, P0 ;  /* 0x00000000003f7886 */ /* 0x000fe20000000000 */
[----:B------:R-:W-:Y:S01]  /*03c0*/  IMAD.IADD R0, R5, 0x1, -R0 ;  /* 0x0000000105007824 */ /* 0x000fe200078e0a00 */
[----:B------:R-:W0:Y:S01]  /*03d0*/  @P3 LDC R17, c[0x0][0x10] ;  /* 0x00000400ff113b82 */ /* 0x000e220000000800 */
[----:B------:R-:W-:Y:S01]  /*03e0*/  VOTEU.ALL UP1, P0 ;  /* 0x00000000003f7886 */ /* 0x000fe20000020000 */
[----:B--2---:R-:W-:Y:S01]  /*03f0*/  @P3 IMAD.MOV.U32 R6, RZ, RZ, R3 ;  /* 0x000000ffff063224 */ /* 0x004fe200078e0003 */
[----:B------:R-:W-:Y:S01]  /*0400*/  @!UP0 UMOV UR6, 0x400 ;  /* 0x0000040000068882 */ /* 0x000fe20000000000 */
[----:B------:R-:W-:-:S04]  /*0410*/  @!UP0 UIADD3 UR4, -UR4, 0x100000, URZ ;  /* 0x0010000004048890 */ /* 0x000fc8000fffe13f */
[----:B------:R-:W-:Y:S02]  /*0420*/  @!UP0 USHF.L.U32 UR5, UR4, 0xb, URZ ;  /* 0x0000000b04058899 */ /* 0x000fe4000800063f */
[----:B------:R-:W-:Y:S01]  /*0430*/  @!UP0 USHF.L.U32 UR4, UR4, 0x1, URZ ;  /* 0x0000000104048899 */ /* 0x000fe2000800063f */
[----:B------:R-:W-:Y:S02]  /*0440*/  @P3 IMAD.MOV.U32 R7, RZ, RZ, RZ ;  /* 0x000000ffff073224 */ /* 0x000fe400078e00ff */
[----:B------:R-:W-:Y:S01]  /*0450*/  IMAD.MOV.U32 R5, RZ, RZ, RZ ;  /* 0x000000ffff057224 */ /* 0x000fe200078e00ff */
[----:B------:R-:W1:Y:S01]  /*0460*/  @!UP0 S2UR UR7, SR_CgaCtaId ;  /* 0x00000000000789c3 */ /* 0x000e620000008800 */
[----:B------:R-:W-:-:S07]  /*0470*/  @P3 IMAD.MOV.U32 R11, RZ, RZ, RZ ;  /* 0x000000ffff0b3224 */ /* 0x000fce00078e00ff */
[----:B------:R-:W2:Y:S01]  /*0480*/  @!P3 LDC R9, c[0x0][0xc] ;  /* 0x00000300ff09bb82 */ /* 0x000ea20000000800 */
[----:B0-----:R-:W-:-:S04]  /*0490*/  @P3 IMAD.WIDE.U32 R16, R4, R17, R6 ;  /* 0x0000001104103225 */ /* 0x001fc800078e0006 */
[----:B------:R-:W-:Y:S01]  /*04a0*/  @P3 IMAD.IADD R17, R17, 0x1, R11 ;  /* 0x0000000111113824 */ /* 0x000fe200078e020b */
[----:B-1----:R-:W-:Y:S01]  /*04b0*/  @!UP0 ULEA UR6, UR7, UR6, 0x18 ;  /* 0x0000000607068291 */ /* 0x002fe2000f8ec03f */
[----:B------:R-:W-:Y:S01]  /*04c0*/  VOTEU.ALL UP0, P0 ;  /* 0x00000000003f7886 */ /* 0x000fe20000000000 */
[----:B------:R-:W-:-:S04]  /*04d0*/  ISETP.NE.AND P0, PT, R0, 0x3, PT ;  /* 0x000000030000780c */ /* 0x000fc80003f05270 */
[----:B------:R-:W-:Y:S01]  /*04e0*/  ISETP.EQ.OR P0, PT, R0, RZ, !P0 ;  /* 0x000000ff0000720c */ /* 0x000fe20004702670 */
[----:B--2---:R-:W-:-:S03]  /*04f0*/  @!P3 IMAD.WIDE.U32 R6, R9, R3, R4 ;  /* 0x000000030906b225 */ /* 0x004fc600078e0004 */
[C---:B------:R-:W-:Y:S01]  /*0500*/  ISETP.EQ.AND P0, PT, R8.reuse, RZ, P0 ;  /* 0x000000ff0800720c */ /* 0x040fe20000702270 */
[----:B------:R-:W-:Y:S01]  /*0510*/  VIADD R8, R8, 0xffffffff ;  /* 0xffffffff08087836 */ /* 0x000fe20000000000 */
[----:B------:R-:W0:Y:S02]  /*0520*/  FENCE.VIEW.ASYNC.S ;  /* 0x00000000000073c6 */ /* 0x000e240000000000 */
[----:B0-----:R0:W3:Y:S01]  /*0530*/  @!UP0 SYNCS.EXCH.64 URZ, [UR6+0x50], UR4 ;  /* 0x00005004063f85b2 */ /* 0x0010e20008000100 */
[----:B------:R-:W-:Y:S01]  /*0540*/  @!P3 IMAD.MOV.U32 R16, RZ, RZ, R6 ;  /* 0x000000ffff10b224 */ /* 0x000fe200078e0006 */
[----:B------:R-:W-:Y:S01]  /*0550*/  SEL R19, RZ, 0x1, !P0 ;  /* 0x00000001ff137807 */ /* 0x000fe20004000000 */
[----:B------:R-:W-:Y:S01]  /*0560*/  @!P3 IMAD.MOV.U32 R17, RZ, RZ, R7 ;  /* 0x000000ffff11b224 */ /* 0x000fe200078e0007 */
[----:B------:R-:W-:-:S04]  /*0570*/  ISETP.GE.U32.AND P1, PT, R8, 0x2, PT ;  /* 0x000000020800780c */ /* 0x000fc80003f26070 */
[----:B------:R-:W-:Y:S01]  /*0580*/  SEL R19, R19, 0x2, P1 ;  /* 0x0000000213137807 */ /* 0x000fe20000800000 */
[----:B------:R0:W3:Y:S01]  /*0590*/  @!UP1 SYNCS.EXCH.64 URZ, [UR6+0x58], UR4 ;  /* 0x00005804063f95b2 */ /* 0x0000e20008000100 */
[----:B------:R-:W-:Y:S01]  /*05a0*/  NOP ;  /* 0x0000000000007918 */ /* 0x000fe20000000000 */
[----:B---34-:R-:W-:Y:S06]  /*05b0*/  BAR.SYNC.DEFER_BLOCKING 0x0 ;  /* 0x0000000000007b1d */ /* 0x018fec0000010000 */
[----:B------:R-:W-:Y:S05]  /*05c0*/  @!P2 BRA `(.L_x_3) ;  /* 0x000000a40080a947 */ /* 0x000fea0003800000 */
[----:B------:R-:W-:-:S13]  /*05d0*/  ISETP.GT.U32.AND P0, PT, R8, 0x1, PT ;  /* 0x000000010800780c */ /* 0x000fda0003f04070 */
[----:B0-----:R-:W-:Y:S05]  /*05e0*/  @P0 EXIT ;  /* 0x000000000000094d */ /* 0x001fea0003800000 */
[----:B------:R-:W-:Y:S01]  /*05f0*/  ULDC.64 UR4, c[0x0][0x650] ;  /* 0x0001940000047ab9 */ /* 0x000fe20000000a00 */
[----:B------:R-:W-:Y:S01]  /*0600*/  PRMT R0, RZ, 0x7610, R0 ;  /* 0x00007610ff007816 */ /* 0x000fe20000000000 */
[----:B------:R-:W-:Y:S01]  /*0610*/  IMAD.MOV.U32 R153, RZ, RZ, -0x1 ;  /* 0xffffffffff997424 */ /* 0x000fe200078e00ff */
[----:B------:R-:W-:Y:S01]  /*0620*/  ISETP.GE.U32.AND P0, PT, R16, UR4, PT ;  /* 0x0000000410007c0c */ /* 0x000fe2000bf06070 */
[----:B------:R-:W-:Y:S01]  /*0630*/  IMAD.MOV.U32 R23, RZ, RZ, -0x1 ;  /* 0xffffffffff177424 */ /* 0x000fe200078e00ff */
[----:B------:R-:W-:Y:S02]  /*0640*/  MOV R152, 0xffffffff ;  /* 0xffffffff00987802 */ /* 0x000fe40000000f00 */
[----:B------:R-:W-:-:S13]  /*0650*/  ISETP.GE.U32.AND.EX P0, PT, R17, UR5, PT, P0 ;  /* 0x0000000511007c0c */ /* 0x000fda000bf06100 */
[----:B------:R-:W-:Y:S05]  /*0660*/  @P0 BRA `(.L_x_4) ;  /* 0x0000000400540947 */ /* 0x000fea0003800000 */
[----:B------:R-:W0:Y:S01]  /*0670*/  LDC.64 R14, c[0x0][0x628] ;  /* 0x00018a00ff0e7b82 */ /* 0x000e220000000a00 */
[----:B------:R-:W-:Y:S02]  /*0680*/  IMAD.MOV.U32 R6, RZ, RZ, R16 ;  /* 0x000000ffff067224 */ /* 0x000fe400078e0010 */
[----:B------:R-:W-:-:S05]  /*0690*/  IMAD.MOV.U32 R7, RZ, RZ, R17 ;  /* 0x000000ffff077224 */ /* 0x000fca00078e0011 */
[----:B------:R-:W1:Y:S08]  /*06a0*/  LDC R0, c[0x0][0x630] ;  /* 0x00018c00ff007b82 */ /* 0x000e700000000800 */
[----:B------:R-:W2:Y:S01]  /*06b0*/  LDC.64 R20, c[0x0][0x620] ;  /* 0x00018800ff147b82 */ /* 0x000ea20000000a00 */
[----:B0-----:R-:W-:-:S04]  /*06c0*/  ISETP.NE.U32.AND P0, PT, R14, RZ, PT ;  /* 0x000000ff0e00720c */ /* 0x001fc80003f05070 */
[----:B------:R-:W-:-:S13]  /*06d0*/  ISETP.NE.AND.EX P0, PT, R15, RZ, PT, P0 ;  /* 0x000000ff0f00720c */ /* 0x000fda0003f05300 */
[----:B-12---:R-:W-:Y:S05]  /*06e0*/  @!P0 BRA `(.L_x_5) ;  /* 0x0000000000288947 */ /* 0x006fea0003800000 */
[----:B------:R-:W0:Y:S02]  /*06f0*/  LDC R11, c[0x0][0x634] ;  /* 0x00018d00ff0b7b82 */ /* 0x000e240000000800 */
[----:B0-----:R-:W-:-:S05]  /*0700*/  IADD3 R11, P0, R16, R11, RZ ;  /* 0x0000000b100b7210 */ /* 0x001fca0007f1e0ff */
[----:B------:R-:W-:-:S04]  /*0710*/  IMAD.X R13, RZ, RZ, R17, P0 ;  /* 0x000000ffff0d7224 */ /* 0x000fc800000e0611 */
[----:B------:R-:W-:-:S04]  /*0720*/  IMAD.WIDE.U32 R6, R13, R14, RZ ;  /* 0x0000000e0d067225 */ /* 0x000fc800078e00ff */
[----:B------:R-:W-:-:S04]  /*0730*/  IMAD.WIDE.U32 R8, P0, R11, R15, R6 ;  /* 0x0000000f0b087225 */ /* 0x000fc80007800006 */
[----:B------:R-:W-:-:S04]  /*0740*/  IMAD.WIDE.U32 R6, R11, R14, RZ ;  /* 0x0000000e0b067225 */ /* 0x000fc800078e00ff */
[----:B------:R-:W-:Y:S01]  /*0750*/  IMAD.X R11, RZ, RZ, RZ, P0 ;  /* 0x000000ffff0b7224 */ /* 0x000fe200000e06ff */
[----:B------:R-:W-:Y:S01]  /*0760*/  IADD3 RZ, P0, R7, R8, RZ ;  /* 0x0000000807ff7210 */ /* 0x000fe20007f1e0ff */
[----:B------:R-:W-:-:S04]  /*0770*/  IMAD.MOV.U32 R10, RZ, RZ, R9 ;  /* 0x000000ffff0a7224 */ /* 0x000fc800078e0009 */
[----:B------:R-:W-:-:S08]  /*0780*/  IMAD.WIDE.U32.X R6, R13, R15, R10, P0 ;  /* 0x0000000f0d067225 */ /* 0x000fd000000e040a */
.L_x_5:
[-CC-:B------:R-:W-:Y:S01]  /*0790*/  SHF.R.U64 R23, R6, R0.reuse, R7.reuse ;  /* 0x0000000006177219 */ /* 0x180fe20000001207 */
[----:B------:R-:W0:Y:S01]  /*07a0*/  LDC R10, c[0x0][0x618] ;  /* 0x00018600ff0a7b82 */ /* 0x000e220000000800 */
[----:B------:R-:W-:Y:S01]  /*07b0*/  SHF.R.U32.HI R5, RZ, R0, R7 ;  /* 0x00000000ff057219 */ /* 0x000fe20000011607 */
[----:B------:R-:W-:Y:S01]  /*07c0*/  ULDC UR4, c[0x0][0x150] ;  /* 0x0000540000047ab9 */ /* 0x000fe20000000800 */
[----:B------:R-:W-:Y:S02]  /*07d0*/  I2FP.F32.U32 R0, R4 ;  /* 0x0000000400007245 */ /* 0x000fe40000201000 */
[----:B------:R-:W-:-:S03]  /*07e0*/  IADD3 R9, P0, RZ, -R23, RZ ;  /* 0x80000017ff097210 */ /* 0x000fc60007f1e0ff */
[----:B------:R-:W1:Y:S01]  /*07f0*/  LDC.64 R28, c[0x0][0x640] ;  /* 0x00019000ff1c7b82 */ /* 0x000e620000000a00 */
[----:B------:R-:W-:Y:S01]  /*0800*/  FMUL R0, R0, UR4 ;  /* 0x0000000400007c20 */ /* 0x000fe20008400000 */
[----:B------:R-:W-:Y:S01]  /*0810*/  IMAD.X R11, RZ, RZ, ~R5, P0 ;  /* 0x000000ffff0b7224 */ /* 0x000fe200000e0e05 */
[----:B------:R-:W-:Y:S01]  /*0820*/  ULDC UR4, c[0x0][0x154] ;  /* 0x0000550000047ab9 */ /* 0x000fe20000000800 */
[----:B------:R-:W-:-:S03]  /*0830*/  IMAD.WIDE.U32 R6, R9, R20, R16 ;  /* 0x0000001409067225 */ /* 0x000fc600078e0010 */
[----:B------:R-:W2:Y:S01]  /*0840*/  F2I.U32.TRUNC.NTZ R0, R0 ;  /* 0x0000000000007305 */ /* 0x000ea2000020f000 */
[----:B------:R-:W3:Y:S01]  /*0850*/  LDC R5, c[0x0][0x144] ;  /* 0x00005100ff057b82 */ /* 0x000ee20000000800 */
[----:B------:R-:W-:-:S04]  /*0860*/  IMAD R8, R11, R20, RZ ;  /* 0x000000140b087224 */ /* 0x000fc800078e02ff */
[----:B------:R-:W-:-:S03]  /*0870*/  IMAD R9, R9, R21, R8 ;  /* 0x0000001509097224 */ /* 0x000fc600078e0208 */
[----:B------:R-:W4:Y:S01]  /*0880*/  LDC R12, c[0x0][0x608] ;  /* 0x00018200ff0c7b82 */ /* 0x000f220000000800 */
[----:B------:R-:W-:Y:S02]  /*0890*/  IMAD.IADD R7, R7, 0x1, R9 ;  /* 0x0000000107077824 */ /* 0x000fe400078e0209 */
[----:B------:R-:W-:-:S03]  /*08a0*/  IMAD.MOV.U32 R9, RZ, RZ, -0x1 ;  /* 0xffffffffff097424 */ /* 0x000fc600078e00ff */
[-CC-:B0-----:R-:W-:Y:S02]  /*08b0*/  SHF.R.U64 R20, R6, R10.reuse, R7.reuse ;  /* 0x0000000a06147219 */ /* 0x181fe40000001207 */
[----:B------:R-:W0:Y:S01]  /*08c0*/  LDC R26, c[0x0][0x658] ;  /* 0x00019600ff1a7b82 */ /* 0x000e220000000800 */
[----:B------:R-:W-:Y:S02]  /*08d0*/  I2FP.F32.U32 R6, R3 ;  /* 0x0000000300067245 */ /* 0x000fe40000201000 */
[----:B--2---:R-:W-:Y:S02]  /*08e0*/  IADD3 R8, -R0, RZ, RZ ;  /* 0x000000ff00087210 */ /* 0x004fe40007ffe1ff */
[----:B-1----:R-:W-:Y:S01]  /*08f0*/  ISETP.NE.U32.AND P0, PT, R28, RZ, PT ;  /* 0x000000ff1c00720c */ /* 0x002fe20003f05070 */
[----:B------:R-:W-:Y:S01]  /*0900*/  FMUL R6, R6, UR4 ;  /* 0x0000000406067c20 */ /* 0x000fe20008400000 */
[----:B------:R-:W-:Y:S01]  /*0910*/  SHF.R.U32.HI R7, RZ, R10, R7 ;  /* 0x0000000aff077219 */ /* 0x000fe20000011607 */
[----:B------:R-:W1:Y:S01]  /*0920*/  LDC R14, c[0x0][0x148] ;  /* 0x00005200ff0e7b82 */ /* 0x000e620000000800 */
[----:B------:R-:W-:Y:S01]  /*0930*/  ISETP.NE.AND.EX P0, PT, R29, RZ, PT, P0 ;  /* 0x000000ff1d00720c */ /* 0x000fe20003f05300 */
[----:B---3--:R-:W-:-:S06]  /*0940*/  IMAD R0, R5, R8, R4 ;  /* 0x0000000805007224 */ /* 0x008fcc00078e0204 */
[----:B------:R-:W2:Y:S01]  /*0950*/  LDC R24, c[0x0][0x600] ;  /* 0x00018000ff187b82 */ /* 0x000ea20000000800 */
[-CC-:B----4-:R-:W-:Y:S02]  /*0960*/  SHF.R.U64 R30, R20, R12.reuse, R7.reuse ;  /* 0x0000000c141e7219 */ /* 0x190fe40000001207 */
[----:B------:R-:W-:Y:S01]  /*0970*/  SHF.R.U32.HI R5, RZ, R12, R7 ;  /* 0x0000000cff057219 */ /* 0x000fe20000011607 */
[----:B------:R-:W-:Y:S01]  /*0980*/  IMAD.MOV.U32 R7, RZ, RZ, 0x1 ;  /* 0x00000001ff077424 */ /* 0x000fe200078e00ff */
[----:B------:R3:W4:Y:S03]  /*0990*/  F2I.U32.TRUNC.NTZ R12, R6 ;  /* 0x00000006000c7305 */ /* 0x000726000020f000 */
[----:B------:R-:W1:Y:S01]  /*09a0*/  LDC R15, c[0x0][0x648] ;  /* 0x00019200ff0f7b82 */ /* 0x000e620000000800 */
[-C--:B0-----:R-:W-:Y:S02]  /*09b0*/  SHF.L.U32 R4, R9, R26.reuse, RZ ;  /* 0x0000001a09047219 */ /* 0x081fe400000006ff */
[----:B------:R-:W-:-:S02]  /*09c0*/  SHF.R.U64 R32, R30, R26, R5 ;  /* 0x0000001a1e207219 */ /* 0x000fc40000001205 */
[----:B------:R-:W-:Y:S02]  /*09d0*/  LOP3.LUT R11, RZ, R4, RZ, 0x33, !PT ;  /* 0x00000004ff0b7212 */ /* 0x000fe400078e33ff */
[-C--:B------:R-:W-:Y:S01]  /*09e0*/  SHF.R.U32.HI R5, RZ, R26.reuse, R5 ;  /* 0x0000001aff057219 */ /* 0x080fe20000011605 */
[----:B------:R-:W0:Y:S01]  /*09f0*/  LDC R21, c[0x0][0x638] ;  /* 0x00018e00ff157b82 */ /* 0x000e220000000800 */
[----:B------:R-:W-:Y:S01]  /*0a00*/  SHF.L.U32 R10, R7, R26, RZ ;  /* 0x0000001a070a7219 */ /* 0x000fe200000006ff */
[----:B------:R-:W-:-:S06]  /*0a10*/  IMAD.MOV.U32 R4, RZ, RZ, R32 ;  /* 0x000000ffff047224 */ /* 0x000fcc00078e0020 */
[----:B------:R-:W0:Y:S01]  /*0a20*/  LDC R152, c[0x0][0x610] ;  /* 0x00018400ff987b82 */ /* 0x000e220000000800 */
[----:B---34-:R-:W-:Y:S05]  /*0a30*/  @!P0 BRA `(.L_x_6) ;  /* 0x0000000000288947 */ /* 0x018fea0003800000 */
[----:B------:R-:W3:Y:S02]  /*0a40*/  LDC R9, c[0x0][0x64c] ;  /* 0x00019300ff097b82 */ /* 0x000ee40000000800 */
[----:B---3--:R-:W-:-:S05]  /*0a50*/  IADD3 R9, P0, R32, R9, RZ ;  /* 0x0000000920097210 */ /* 0x008fca0007f1e0ff */
        /* <DEDUP_REMOVED lines=8> */
.L_x_6:
[----:B-1----:R-:W-:Y:S01]  /*0ae0*/  SHF.R.U64 R4, R4, R15, R5 ;  /* 0x0000000f04047219 */ /* 0x002fe20000001205 */
[----:B--2---:R-:W-:Y:S01]  /*0af0*/  VIADD R5, R24, 0xffffffff ;  /* 0xffffffff18057836 */ /* 0x004fe20000000000 */
[----:B------:R-:W-:Y:S01]  /*0b00*/  LOP3.LUT R11, R30, R11, RZ, 0xc0, !PT ;  /* 0x0000000b1e0b7212 */ /* 0x000fe200078ec0ff */
[----:B------:R-:W-:Y:S02]  /*0b10*/  IMAD.MOV R12, RZ, RZ, -R12 ;  /* 0x000000ffff0c7224 */ /* 0x000fe400078e0a0c */
[----:B------:R-:W-:Y:S01]  /*0b20*/  IMAD.MOV R6, RZ, RZ, -R4 ;  /* 0x000000ffff067224 */ /* 0x000fe200078e0a04 */
[----:B------:R-:W-:Y:S01]  /*0b30*/  LOP3.LUT R5, R20, R5, RZ, 0xc0, !PT ;  /* 0x0000000514057212 */ /* 0x000fe200078ec0ff */
[----:B------:R-:W-:Y:S02]  /*0b40*/  @P3 IMAD R0, R14, R12, R3 ;  /* 0x0000000c0e003224 */ /* 0x000fe400078e0203 */
[----:B------:R-:W-:Y:S02]  /*0b50*/  IMAD R11, R10, R4, R11 ;  /* 0x000000040a0b7224 */ /* 0x000fe400078e020b */
[----:B0-----:R-:W-:-:S02]  /*0b60*/  IMAD R3, R6, R21, R32 ;  /* 0x0000001506037224 */ /* 0x001fc400078e0220 */
[----:B------:R-:W-:Y:S01]  /*0b70*/  IMAD R152, R11, R152, R0 ;  /* 0x000000980b987224 */ /* 0x000fe200078e0200 */
[----:B------:R-:W-:Y:S01]  /*0b80*/  MOV R0, 0x1 ;  /* 0x0000000100007802 */ /* 0x000fe20000000f00 */
[----:B------:R-:W-:-:S05]  /*0b90*/  IMAD R3, R3, R24, R5 ;  /* 0x0000001803037224 */ /* 0x000fca00078e0205 */
[----:B------:R-:W-:Y:S02]  /*0ba0*/  SEL R153, R3, R152, !P3 ;  /* 0x0000009803997207 */ /* 0x000fe40005800000 */
[----:B------:R-:W-:-:S07]  /*0bb0*/  SEL R152, R152, R3, !P3 ;  /* 0x0000000398987207 */ /* 0x000fce0005800000 */
.L_x_4:
[----:B------:R-:W-:-:S08]  /*0bc0*/  NOP ;  /* 0x0000000000007918 */ /* 0x000fd00000000000 */
[----:B------:R-:W0:Y:S02]  /*0bd0*/  USETMAXREG.TRY_ALLOC.CTAPOOL UP0, 0xe8 ;  /* 0x000000e8000079c8 */ /* 0x000e240008000600 */
[----:B0-----:R-:W-:-:S13]  /*0be0*/  PLOP3.LUT P0, PT, PT, PT, UP0, 0x80, 0x0 ;  /* 0x000000000000781c */ /* 0x001fda0003f0f008 */
[----:B------:R-:W-:Y:S05]  /*0bf0*/  @!P0 BRA `(.L_x_4) ;  /* 0xfffffffc00f08947 */ /* 0x000fea000383ffff */
[----:B------:R-:W-:Y:S01]  /*0c00*/  ULDC.64 UR4, c[0x0][0x598] ;  /* 0x0001660000047ab9 */ /* 0x000fe20000000a00 */
[----:B------:R-:W-:Y:S01]  /*0c10*/  ULDC.64 UR36, c[0x0][0x208] ;  /* 0x0000820000247ab9 */ /* 0x000fe20000000a00 */
[----:B------:R-:W-:-:S04]  /*0c20*/  ISETP.NE.U32.AND P0, PT, RZ, UR4, PT ;  /* 0x00000004ff007c0c */ /* 0x000fc8000bf05070 */
[----:B------:R-:W-:-:S13]  /*0c30*/  ISETP.NE.AND.EX P0, PT, RZ, UR5, PT, P0 ;  /* 0x00000005ff007c0c */ /* 0x000fda000bf05300 */
[----:B------:R-:W-:Y:S05]  /*0c40*/  @!P0 BRA `(.L_x_7) ;  /* 0x00000000001c8947 */ /* 0x000fea0003800000 */
[----:B------:R-:W0:Y:S02]  /*0c50*/  LDC.64 R4, c[0x0][0x598] ;  /* 0x00016600ff047b82 */ /* 0x000e240000000a00 */
[----:B0-----:R-:W2:Y:S02]  /*0c60*/  LDG.E.64 R4, desc[UR36][R4.64] ;  /* 0x0000002404047981 */ /* 0x001ea4000c1e1b00 */
[----:B--2---:R-:W-:-:S04]  /*0c70*/  ISETP.NE.U32.AND P0, PT, R4, RZ, PT ;  /* 0x000000ff0400720c */ /* 0x004fc80003f05070 */
[----:B------:R-:W-:-:S13]  /*0c80*/  ISETP.NE.AND.EX P0, PT, R5, RZ, PT, P0 ;  /* 0x000000ff0500720c */ /* 0x000fda0003f05300 */
[----:B------:R-:W-:Y:S05]  /*0c90*/  @!P0 BRA `(.L_x_7) ;  /* 0x0000000000088947 */ /* 0x000fea0003800000 */
[----:B------:R0:W5:Y:S01]  /*0ca0*/  LD.E R154, desc[UR36][R4.64] ;  /* 0x00000024049a7980 */ /* 0x000162000c101900 */
[----:B------:R-:W-:Y:S05]  /*0cb0*/  BRA `(.L_x_8) ;  /* 0x0000000000247947 */ /* 0x000fea0003800000 */
.L_x_7:
[----:B------:R-:W-:Y:S02]  /*0cc0*/  ULDC.64 UR4, c[0x0][0x588] ;  /* 0x0001620000047ab9 */ /* 0x000fe40000000a00 */
[----:B------:R-:W-:-:S04]  /*0cd0*/  ISETP.NE.U32.AND P0, PT, RZ, UR4, PT ;  /* 0x00000004ff007c0c */ /* 0x000fc8000bf05070 */
[----:B------:R-:W-:-:S13]  /*0ce0*/  ISETP.NE.AND.EX P0, PT, RZ, UR5, PT, P0 ;  /* 0x00000005ff007c0c */ /* 0x000fda000bf05300 */
[----:B------:R-:W-:Y:S05]  /*0cf0*/  @!P0 BRA `(.L_x_9) ;  /* 0x00000000000c8947 */ /* 0x000fea0003800000 */
[----:B------:R-:W0:Y:S02]  /*0d00*/  LDC.64 R154, c[0x0][0x588] ;  /* 0x00016200ff9a7b82 */ /* 0x000e240000000a00 */
[----:B0-----:R1:W5:Y:S01]  /*0d10*/  LDG.E R154, desc[UR36][R154.64] ;  /* 0x000000249a9a7981 */ /* 0x001362000c1e1900 */
[----:B------:R-:W-:Y:S05]  /*0d20*/  BRA `(.L_x_8) ;  /* 0x0000000000087947 */ /* 0x000fea0003800000 */
.L_x_9:
[----:B------:R-:W-:Y:S02]  /*0d30*/  ULDC UR4, c[0x0][0x580] ;  /* 0x0001600000047ab9 */ /* 0x000fe40000000800 */
[----:B------:R-:W-:-:S07]  /*0d40*/  IMAD.U32 R154, RZ, RZ, UR4 ;  /* 0x00000004ff9a7e24 */ /* 0x000fce000f8e00ff */
.L_x_8:
[----:B------:R-:W-:Y:S02]  /*0d50*/  ULDC.64 UR4, c[0x0][0x5a0] ;  /* 0x0001680000047ab9 */ /* 0x000fe40000000a00 */
[----:B------:R-:W-:-:S04]  /*0d60*/  ISETP.NE.U32.AND P0, PT, RZ, UR4, PT ;  /* 0x00000004ff007c0c */ /* 0x000fc8000bf05070 */
[----:B------:R-:W-:-:S13]  /*0d70*/  ISETP.NE.AND.EX P0, PT, RZ, UR5, PT, P0 ;  /* 0x00000005ff007c0c */ /* 0x000fda000bf05300 */
[----:B------:R-:W-:Y:S05]  /*0d80*/  @!P0 BRA `(.L_x_10) ;  /* 0x00000000001c8947 */ /* 0x000fea0003800000 */
[----:B0-----:R-:W0:Y:S02]  /*0d90*/  LDC.64 R4, c[0x0][0x5a0] ;  /* 0x00016800ff047b82 */ /* 0x001e240000000a00 */
[----:B0-----:R-:W2:Y:S02]  /*0da0*/  LDG.E.64 R4, desc[UR36][R4.64] ;  /* 0x0000002404047981 */ /* 0x001ea4000c1e1b00 */
[----:B--2---:R-:W-:-:S04]  /*0db0*/  ISETP.NE.U32.AND P0, PT, R4, RZ, PT ;  /* 0x000000ff0400720c */ /* 0x004fc80003f05070 */
[----:B------:R-:W-:-:S13]  /*0dc0*/  ISETP.NE.AND.EX P0, PT, R5, RZ, PT, P0 ;  /* 0x000000ff0500720c */ /* 0x000fda0003f05300 */
[----:B------:R-:W-:Y:S05]  /*0dd0*/  @!P0 BRA `(.L_x_10) ;  /* 0x0000000000088947 */ /* 0x000fea0003800000 */
[----:B-1----:R0:W5:Y:S01]  /*0de0*/  LD.E R155, desc[UR36][R4.64] ;  /* 0x00000024049b7980 */ /* 0x002162000c101900 */
[----:B------:R-:W-:Y:S05]  /*0df0*/  BRA `(.L_x_11) ;  /* 0x0000000000247947 */ /* 0x000fea0003800000 */
.L_x_10:
[----:B------:R-:W-:Y:S02]  /*0e00*/  ULDC.64 UR4, c[0x0][0x590] ;  /* 0x0001640000047ab9 */ /* 0x000fe40000000a00 */
[----:B------:R-:W-:-:S04]  /*0e10*/  ISETP.NE.U32.AND P0, PT, RZ, UR4, PT ;  /* 0x00000004ff007c0c */ /* 0x000fc8000bf05070 */
[----:B------:R-:W-:-:S13]  /*0e20*/  ISETP.NE.AND.EX P0, PT, RZ, UR5, PT, P0 ;  /* 0x00000005ff007c0c */ /* 0x000fda000bf05300 */
[----:B------:R-:W-:Y:S05]  /*0e30*/  @!P0 BRA `(.L_x_12) ;  /* 0x00000000000c8947 */ /* 0x000fea0003800000 */
[----:B0-----:R-:W1:Y:S02]  /*0e40*/  LDC.64 R4, c[0x0][0x590] ;  /* 0x00016400ff047b82 */ /* 0x001e640000000a00 */
[----:B-1----:R1:W5:Y:S01]  /*0e50*/  LDG.E R155, desc[UR36][R4.64] ;  /* 0x00000024049b7981 */ /* 0x002362000c1e1900 */
[----:B------:R-:W-:Y:S05]  /*0e60*/  BRA `(.L_x_11) ;  /* 0x0000000000087947 */ /* 0x000fea0003800000 */
.L_x_12:
[----:B------:R-:W-:Y:S02]  /*0e70*/  ULDC UR4, c[0x0][0x584] ;  /* 0x0001610000047ab9 */ /* 0x000fe40000000800 */
[----:B-1----:R-:W-:-:S07]  /*0e80*/  IMAD.U32 R155, RZ, RZ, UR4 ;  /* 0x00000004ff9b7e24 */ /* 0x002fce000f8e00ff */
.L_x_11:
[----:B------:R-:W-:-:S13]  /*0e90*/  LOP3.LUT P0, RZ, R0, 0xff, RZ, 0xc0, !PT ;  /* 0x000000ff00ff7812 */ /* 0x000fda000780c0ff */
[----:B------:R-:W-:Y:S05]  /*0ea0*/  @!P0 EXIT ;  /* 0x000000000000894d */ /* 0x000fea0003800000 */
[----:B------:R-:W-:Y:S01]  /*0eb0*/  ULDC UR4, c[0x0][0x28c] ;  /* 0x0000a30000047ab9 */ /* 0x000fe20000000800 */
[----:B------:R-:W-:Y:S01]  /*0ec0*/  LOP3.LUT R164, R19, 0x1, RZ, 0xfc, !PT ;  /* 0x0000000113a47812 */ /* 0x000fe200078efcff */
[----:B------:R-:W-:Y:S01]  /*0ed0*/  UIADD3 UR4, UR4, 0x3f, URZ ;  /* 0x0000003f04047890 */ /* 0x000fe2000fffe03f */
[----:B------:R-:W-:Y:S01]  /*0ee0*/  UMOV UR38, URZ ;  /* 0x0000003f00267c82 */ /* 0x000fe20008000000 */
[----:B------:R-:W-:Y:S02]  /*0ef0*/  UMOV UR39, URZ ;  /* 0x0000003f00277c82 */ /* 0x000fe40008000000 */
[----:B------:R-:W-:-:S04]  /*0f00*/  USHF.R.S32.HI UR5, URZ, 0x1f, UR4 ;  /* 0x0000001f3f057899 */ /* 0x000fc80008011404 */
[----:B------:R-:W-:-:S04]  /*0f10*/  ULEA.HI UR5, UR5, UR4, URZ, 0x6 ;  /* 0x0000000405057291 */ /* 0x000fc8000f8f303f */
[----:B------:R-:W-:-:S12]  /*0f20*/  USHF.R.S32.HI UR40, URZ, 0x6, UR5 ;  /* 0x000000063f287899 */ /* 0x000fd80008011405 */
.L_x_284:
[----:B------:R-:W-:Y:S01]  /*0f30*/  LOP3.LUT R0, R18, 0x80, RZ, 0xc0, !PT ;  /* 0x0000008012007812 */ /* 0x000fe200078ec0ff */
[----:B--2---:R-:W2:Y:S01]  /*0f40*/  S2UR UR7, SR_CgaCtaId ;  /* 0x00000000000779c3 */ /* 0x004ea20000008800 */
[----:B------:R-:W-:Y:S02]  /*0f50*/  UMOV UR6, 0x400 ;  /* 0x0000040000067882 */ /* 0x000fe40000000000 */
[----:B------:R-:W-:-:S06]  /*0f60*/  SHF.R.U32.HI R0, RZ, 0x7, R0 ;  /* 0x00000007ff007819 */ /* 0x000fcc0000011600 */
[----:B---3--:R-:W3:Y:S01]  /*0f70*/  SHFL.IDX PT, R0, R0, RZ, 0x1f ;  /* 0x00001fff00007589 */ /* 0x008ee200000e0000 */
[----:B--2---:R-:W-:Y:S01]  /*0f80*/  ULEA UR42, UR7, UR6, 0x18 ;  /* 0x00000006072a7291 */ /* 0x004fe2000f8ec03f */
[----:B---3--:R-:W-:-:S13]  /*0f90*/  R2UR UR4, R0 ;  /* 0x00000000000472ca */ /* 0x008fda00000e0000 */
[----:B------:R-:W-:-:S04]  /*0fa0*/  ULEA.HI UR5, UR4, UR4, URZ, 0x1 ;  /* 0x0000000404057291 */ /* 0x000fc8000f8f083f */
[----:B------:R-:W-:-:S04]  /*0fb0*/  ULOP3.LUT UR5, UR5, 0x7fffe, URZ, 0xc0, !UPT ;  /* 0x0007fffe05057892 */ /* 0x000fc8000f8ec03f */
[----:B------:R-:W-:-:S03]  /*0fc0*/  UIADD3 UR5, UR4, -UR5, URZ ;  /* 0x8000000504057290 */ /* 0x000fc6000fffe03f */
[----:B------:R-:W-:Y:S01]  /*0fd0*/  ULDC UR4, c[0x0][0x28c] ;  /* 0x0000a30000047ab9 */ /* 0x000fe20000000800 */
[----:B------:R-:W-:Y:S01]  /*0fe0*/  ULEA UR5, UR5, UR42, 0xd ;  /* 0x0000002a05057291 */ /* 0x000fe2000f8e683f */
[----:B------:R-:W-:-:S03]  /*0ff0*/  ISETP.LT.AND P0, PT, RZ, UR4, PT ;  /* 0x00000004ff007c0c */ /* 0x000fc6000bf01270 */
[----:B------:R-:W-:-:S04]  /*1000*/  UIADD3 UR5, UR5, 0x100, URZ ;  /* 0x0000010005057890 */ /* 0x000fc8000fffe03f */
[----:B------:R-:W-:-:S04]  /*1010*/  USHF.R.U32.HI UR5, URZ, 0x4, UR5 ;  /* 0x000000043f057899 */ /* 0x000fc80008011605 */
[----:B------:R-:W-:Y:S02]  /*1020*/  ULOP3.LUT UR41, UR5, 0x3fff, URZ, 0xc0, !UPT ;  /* 0x00003fff05297892 */ /* 0x000fe4000f8ec03f */
[----:B-1--45:R-:W-:Y:S10]  /*1030*/  @P0 BRA `(.L_x_13) ;  /* 0x0000000000400947 */ /* 0x032ff40003800000 */
[----:B------:R-:W-:Y:S01]  /*1040*/  MOV R0, 0x0 ;  /* 0x0000000000007802 */ /* 0x000fe20000000f00 */
[----:B------:R-:W-:Y:S01]  /*1050*/  ULDC.64 UR4, c[0x4][0x68] ;  /* 0x01001a0000047ab9 */ /* 0x000fe20000000a00 */
[----:B------:R-:W-:Y:S01]  /*1060*/  ULDC.64 UR6, c[0x4][0x8] ;  /* 0x0100020000067ab9 */ /* 0x000fe20000000a00 */
[----:B01----:R-:W-:Y:S01]  /*1070*/  IMAD.U32 R4, RZ, RZ, UR4 ;  /* 0x00000004ff047e24 */ /* 0x003fe2000f8e00ff */
[----:B------:R0:W1:Y:S01]  /*1080*/  LDC.64 R14, c[0x4][R0] ;  /* 0x01000000000e7b82 */ /* 0x0000620000000a00 */
[----:B------:R-:W-:Y:S01]  /*1090*/  IMAD.U32 R5, RZ, RZ, UR5 ;  /* 0x00000005ff057e24 */ /* 0x000fe2000f8e00ff */
[----:B------:R-:W-:Y:S01]  /*10a0*/  ULDC.64 UR4, c[0x4][0x70] ;  /* 0x01001c0000047ab9 */ /* 0x000fe20000000a00 */
[----:B------:R-:W-:Y:S01]  /*10b0*/  IMAD.U32 R10, RZ, RZ, UR6 ;  /* 0x00000006ff0a7e24 */ /* 0x000fe2000f8e00ff */
[----:B------:R-:W-:Y:S01]  /*10c0*/  MOV R12, 0x1 ;  /* 0x00000001000c7802 */ /* 0x000fe20000000f00 */
[----:B------:R-:W-:Y:S02]  /*10d0*/  IMAD.U32 R6, RZ, RZ, UR4 ;  /* 0x00000004ff067e24 */ /* 0x000fe4000f8e00ff */
[----:B------:R-:W-:-:S02]  /*10e0*/  IMAD.U32 R7, RZ, RZ, UR5 ;  /* 0x00000005ff077e24 */ /* 0x000fc4000f8e00ff */
[----:B------:R-:W-:Y:S02]  /*10f0*/  IMAD.U32 R11, RZ, RZ, UR7 ;  /* 0x00000007ff0b7e24 */ /* 0x000fe4000f8e00ff */
[----:B------:R-:W-:Y:S02]  /*1100*/  IMAD.MOV.U32 R8, RZ, RZ, 0x1e1 ;  /* 0x000001e1ff087424 */ /* 0x000fe400078e00ff */
[----:B0-----:R-:W-:-:S07]  /*1110*/  IMAD.MOV.U32 R13, RZ, RZ, RZ ;  /* 0x000000ffff0d7224 */ /* 0x001fce00078e00ff */
[----:B------:R-:W-:-:S07]  /*1120*/  LEPC R20, `(.L_x_13) ;  /* 0x000000001014794e */ /* 0x000fce0000000000 */
[----:B-1---5:R-:W-:Y:S05]  /*1130*/  CALL.ABS.NOINC R14 ;  /* 0x000000000e007343 */ /* 0x022fea0003c00000 */
.L_x_13:
[----:B------:R-:W-:-:S13]  /*1140*/  ISETP.NE.AND P0, PT, R164, 0x3, PT ;  /* 0x00000003a400780c */ /* 0x000fda0003f05270 */
[----:B------:R-:W-:Y:S05]  /*1150*/  @!P0 BRA `(.L_x_14) ;  /* 0x0000000000048947 */ /* 0x000fea0003800000 */
[----:B------:R-:W-:Y:S01]  /*1160*/  BPT.TRAP 0x1 ;  /* 0x000000040000795c */ /* 0x000fe20000300000 */
.L_x_14:
[----:B------:R-:W-:Y:S02]  /*1170*/  IMAD.U32 R3, RZ, RZ, UR39 ;  /* 0x00000027ff037e24 */ /* 0x000fe4000f8e00ff */
[----:B------:R-:W-:-:S03]  /*1180*/  IMAD.U32 R0, RZ, RZ, UR38 ;  /* 0x00000026ff007e24 */ /* 0x000fc6000f8e00ff */
[----:B------:R-:W-:Y:S02]  /*1190*/  LEA R3, R3, UR42, 0x3 ;  /* 0x0000002a03037c11 */ /* 0x000fe4000f8e18ff */
[----:B------:R-:W-:-:S04]  /*11a0*/  SHF.L.U32 R0, R0, 0x1f, RZ ;  /* 0x0000001f00007819 */ /* 0x000fc800000006ff */
[----:B------:R2:W3:Y:S01]  /*11b0*/  SYNCS.PHASECHK.TRANS64.TRYWAIT P1, [R3+URZ], R0 ;  /* 0x00000000030075a7 */ /* 0x0004e2000802017f */
[----:B------:R-:W-:Y:S05]  /*11c0*/  @!P0 BRA `(.L_x_15) ;  /* 0x0000000000048947 */ /* 0x000fea0003800000 */
[----:B------:R-:W-:Y:S01]  /*11d0*/  BPT.TRAP 0x1 ;  /* 0x000000040000795c */ /* 0x000fe20000300000 */
.L_x_15:
[----:B---3--:R-:W-:Y:S05]  /*11e0*/  @P1 BRA `(.L_x_16) ;  /* 0x0000000000081947 */ /* 0x008fea0003800000 */
[----:B------:R-:W3:Y:S02]  /*11f0*/  SYNCS.PHASECHK.TRANS64.TRYWAIT P1, [R3+URZ], R0 ;  /* 0x00000000030075a7 */ /* 0x000ee4000802017f */
[----:B---3--:R-:W-:Y:S05]  /*1200*/  @!P1 BRA `(.L_x_17) ;  /* 0x000000b000209947 */ /* 0x008fea0003800000 */
.L_x_16:
[----:B------:R-:W-:-:S04]  /*1210*/  UISETP.LT.AND UP0, UPT, UR40, 0x1, UPT ;  /* 0x000000012800788c */ /* 0x000fc8000bf01270 */
[----:B------:R-:W-:-:S04]  /*1220*/  USEL UR4, UR40, 0x1, UP0 ;  /* 0x0000000128047887 */ /* 0x000fc80008000000 */
[----:B------:R-:W-:-:S06]  /*1230*/  UIADD3 UR4, UR40, -UR4, URZ ;  /* 0x8000000428047290 */ /* 0x000fcc000fffe03f */
[----:B--23--:R-:W-:Y:S01]  /*1240*/  IMAD.U32 R0, RZ, RZ, UR4 ;  /* 0x00000004ff007e24 */ /* 0x00cfe2000f8e00ff */
[----:B------:R-:W-:Y:S05]  /*1250*/  WARPSYNC.ALL ;  /* 0x0000000000007948 */ /* 0x000fea0003800000 */
[----:B------:R-:W-:Y:S01]  /*1260*/  ISETP.GE.AND P1, PT, R0, 0x1, PT ;  /* 0x000000010000780c */ /* 0x000fe20003f26270 */
[----:B------:R-:W-:Y:S01]  /*1270*/  UIADD3 UR4, UR42, 0x20100, URZ ;  /* 0x000201002a047890 */ /* 0x000fe2000fffe03f */
[----:B------:R-:W-:Y:S01]  /*1280*/  WARPGROUP.ARRIVE ;  /* 0x00000000000079c5 */ /* 0x000fe20000000000 */
[----:B------:R-:W-:Y:S01]  /*1290*/  UMOV UR9, 0x40000040 ;  /* 0x4000004000097882 */ /* 0x000fe20000000000 */
[----:B------:R-:W-:Y:S01]  /*12a0*/  UMOV UR11, 0x40000040 ;  /* 0x40000040000b7882 */ /* 0x000fe20000000000 */
[----:B------:R-:W-:-:S04]  /*12b0*/  USHF.R.U32.HI UR4, URZ, 0x4, UR4 ;  /* 0x000000043f047899 */ /* 0x000fc80008011604 */
[----:B------:R-:W-:Y:S02]  /*12c0*/  ULOP3.LUT UR5, UR4, 0x3fff, URZ, 0xc0, !UPT ;  /* 0x00003fff04057892 */ /* 0x000fe4000f8ec03f */
[----:B------:R-:W-:Y:S02]  /*12d0*/  ULOP3.LUT UR4, UR41, 0x10000, URZ, 0xfc, !UPT ;  /* 0x0001000029047892 */ /* 0x000fe4000f8efc3f */
[----:B------:R-:W-:Y:S02]  /*12e0*/  ULOP3.LUT UR5, UR5, 0x2000000, URZ, 0xfc, !UPT ;  /* 0x0200000005057892 */ /* 0x000fe4000f8efc3f */
[----:B------:R-:W-:Y:S02]  /*12f0*/  ULEA UR6, UR39, UR4, 0xb ;  /* 0x0000000427067291 */ /* 0x000fe4000f8e583f */
[----:B------:R-:W-:-:S05]  /*1300*/  ULEA UR7, UR39, UR5, 0xa ;  /* 0x0000000527077291 */ /* 0x000fca000f8e503f */
[----:B------:R-:W-:Y:S02]  /*1310*/  UMOV UR8, UR6 ;  /* 0x0000000600087c82 */ /* 0x000fe40008000000 */
[----:B------:R-:W-:Y:S02]  /*1320*/  UMOV UR10, UR7 ;  /* 0x00000007000a7c82 */ /* 0x000fe40008000000 */
[----:B------:R-:W-:Y:S01]  /*1330*/  HGMMA.64x128x16.F32.BF16 R88, gdesc[UR8].tnspB, RZ, !UPT, gsb0 ;  /* 0x41e00000085879f0 */ /* 0x000fe2000c0018ff */
[----:B------:R-:W-:Y:S01]  /*1340*/  UIADD3 UR8, UR6, 0x400, URZ ;  /* 0x0000040006087890 */ /* 0x000fe2000fffe03f */
[----:B------:R-:W-:Y:S01]  /*1350*/  UMOV UR9, 0x40000040 ;  /* 0x4000004000097882 */ /* 0x000fe20000000000 */
[----:B------:R-:W-:Y:S02]  /*1360*/  WARPGROUP.DEPBAR.LE gsb0, 0x0 ;  /* 0x00008000000079c5 */ /* 0x000fe40000010000 */
[----:B------:R-:W-:-:S07]  /*1370*/  WARPGROUP.ARRIVE ;  /* 0x00000000000079c5 */ /* 0x000fce0000000000 */
[----:B------:R-:W-:Y:S01]  /*1380*/  HGMMA.64x128x16.F32.BF16 R24, gdesc[UR8].tnspB, RZ, !UPT, gsb0 ;  /* 0x41e00000081879f0 */ /* 0x000fe2000c0018ff */
[----:B------:R-:W-:Y:S02]  /*1390*/  UIADD3 UR8, UR6, 0x2, URZ ;  /* 0x0000000206087890 */ /* 0x000fe4000fffe03f */
[----:B------:R-:W-:Y:S01]  /*13a0*/  UIADD3 UR10, UR7, 0x80, URZ ;  /* 0x00000080070a7890 */ /* 0x000fe2000fffe03f */
[----:B------:R-:W-:Y:S01]  /*13b0*/  UMOV UR9, 0x40000040 ;  /* 0x4000004000097882 */ /* 0x000fe20000000000 */
[----:B------:R-:W-:Y:S01]  /*13c0*/  UMOV UR11, 0x40000040 ;  /* 0x40000040000b7882 */ /* 0x000fe20000000000 */
[----:B------:R-:W-:Y:S02]  /*13d0*/  WARPGROUP.DEPBAR.LE gsb0, 0x0 ;  /* 0x00008000000079c5 */ /* 0x000fe40000010000 */
[----:B------:R-:W-:-:S06]  /*13e0*/  WARPGROUP.ARRIVE ;  /* 0x00000000000079c5 */ /* 0x000fcc0000000000 */
[----:B------:R-:W-:Y:S01]  /*13f0*/  HGMMA.64x128x16.F32.BF16 R88, gdesc[UR8].tnspB, R88, gsb0 ;  /* 0x41e00000085879f0 */ /* 0x000fe20008001858 */
[----:B------:R-:W-:Y:S01]  /*1400*/  UIADD3 UR8, UR6, 0x402, URZ ;  /* 0x0000040206087890 */ /* 0x000fe2000fffe03f */
[----:B------:R-:W-:Y:S01]  /*1410*/  UMOV UR9, 0x40000040 ;  /* 0x4000004000097882 */ /* 0x000fe20000000000 */
[----:B------:R-:W-:Y:S02]  /*1420*/  WARPGROUP.DEPBAR.LE gsb0, 0x0 ;  /* 0x00008000000079c5 */ /* 0x000fe40000010000 */
[----:B------:R-:W-:-:S07]  /*1430*/  WARPGROUP.ARRIVE ;  /* 0x00000000000079c5 */ /* 0x000fce0000000000 */
[----:B------:R-:W-:Y:S01]  /*1440*/  HGMMA.64x128x16.F32.BF16 R24, gdesc[UR8].tnspB, R24, gsb0 ;  /* 0x41e00000081879f0 */ /* 0x000fe20008001818 */
        /* <DEDUP_REMOVED lines=23> */
[----:B------:R-:W-:Y:S03]  /*15c0*/  HGMMA.64x128x16.F32.BF16 R24, gdesc[UR8].tnspB, R24, gsb0 ;  /* 0x41e00000081879f0 */ /* 0x000fe60008001818 */
[----:B------:R-:W-:Y:S02]  /*15d0*/  WARPGROUP.DEPBAR.LE gsb0, 0x0 ;  /* 0x00008000000079c5 */ /* 0x000fe40000010000 */
[----:B------:R-:W-:Y:S05]  /*15e0*/  @!P1 BRA `(.L_x_18) ;  /* 0x0000000400689947 */ /* 0x000fea0003800000 */
[----:B------:R-:W-:-:S04]  /*15f0*/  UIADD3 UR6, UR39, 0x1, URZ ;  /* 0x0000000127067890 */ /* 0x000fc8000fffe03f */
[----:B------:R-:W-:-:S04]  /*1600*/  UISETP.NE.AND UP0, UPT, UR6, 0x4, UPT ;  /* 0x000000040600788c */ /* 0x000fc8000bf05270 */
[----:B------:R-:W-:Y:S02]  /*1610*/  USEL UR7, URZ, 0x1, UP0 ;  /* 0x000000013f077887 */ /* 0x000fe40008000000 */
[----:B------:R-:W-:Y:S02]  /*1620*/  USEL UR6, UR6, URZ, UP0 ;  /* 0x0000003f06067287 */ /* 0x000fe40008000000 */
[----:B------:R-:W-:-:S06]  /*1630*/  ULOP3.LUT UR7, UR38, UR7, URZ, 0x3c, !UPT ;  /* 0x0000000726077292 */ /* 0x000fcc000f8e3c3f */
[----:B01----:R-:W-:Y:S01]  /*1640*/  IMAD.U32 R5, RZ, RZ, UR7 ;  /* 0x00000007ff057e24 */ /* 0x003fe2000f8e00ff */
[----:B------:R-:W-:-:S06]  /*1650*/  UMOV UR7, UR39 ;  /* 0x0000002700077c82 */ /* 0x000fcc0008000000 */
.L_x_25:
[----:B01----:R-:W-:Y:S05]  /*1660*/  @!P0 BRA `(.L_x_19) ;  /* 0x0000000000048947 */ /* 0x003fea0003800000 */
[----:B------:R-:W-:Y:S01]  /*1670*/  BPT.TRAP 0x1 ;  /* 0x000000040000795c */ /* 0x000fe20000300000 */
.L_x_19:
[----:B------:R-:W0:Y:S01]  /*1680*/  S2UR UR9, SR_CgaCtaId ;  /* 0x00000000000979c3 */ /* 0x000e220000008800 */
[----:B------:R-:W-:Y:S01]  /*1690*/  UMOV UR8, 0x400 ;  /* 0x0000040000087882 */ /* 0x000fe20000000000 */
[----:B------:R-:W-:Y:S01]  /*16a0*/  SHF.L.U32 R3, R5, 0x1f, RZ ;  /* 0x0000001f05037819 */ /* 0x000fe200000006ff */
[----:B0-----:R-:W-:-:S04]  /*16b0*/  ULEA UR14, UR9, UR8, 0x18 ;  /* 0x00000008090e7291 */ /* 0x001fc8000f8ec03f */
[----:B------:R-:W-:-:S09]  /*16c0*/  ULEA UR8, UR6, UR14, 0x3 ;  /* 0x0000000e06087291 */ /* 0x000fd2000f8e183f */
[----:B------:R0:W1:Y:S01]  /*16d0*/  SYNCS.PHASECHK.TRANS64.TRYWAIT P1, [UR8], R3 ;  /* 0x00000003ff0075a7 */ /* 0x0000620008020148 */
[----:B------:R-:W-:Y:S05]  /*16e0*/  @!P0 BRA `(.L_x_20) ;  /* 0x0000000000048947 */ /* 0x000fea0003800000 */
[----:B------:R-:W-:Y:S01]  /*16f0*/  BPT.TRAP 0x1 ;  /* 0x000000040000795c */ /* 0x000fe20000300000 */
.L_x_20:
[----:B-1----:R-:W-:Y:S05]  /*1700*/  @P1 BRA `(.L_x_21) ;  /* 0x0000000000081947 */ /* 0x002fea0003800000 */
[----:B------:R-:W1:Y:S02]  /*1710*/  SYNCS.PHASECHK.TRANS64.TRYWAIT P1, [UR8], R3 ;  /* 0x00000003ff0075a7 */ /* 0x000e640008020148 */
[----:B-1----:R-:W-:Y:S05]  /*1720*/  @!P1 BRA `(.L_x_22) ;  /* 0x000000a800ec9947 */ /* 0x002fea0003800000 */
.L_x_21:
[----:B------:R-:W-:Y:S01]  /*1730*/  ULEA UR12, UR6, UR4, 0xb ;  /* 0x00000004060c7291 */ /* 0x000fe2000f8e583f */
[----:B------:R-:W-:Y:S01]  /*1740*/  WARPGROUP.ARRIVE ;  /* 0x00000000000079c5 */ /* 0x000fe20000000000 */
[----:B------:R-:W-:Y:S01]  /*1750*/  ULEA UR13, UR6, UR5, 0xa ;  /* 0x00000005060d7291 */ /* 0x000fe2000f8e503f */
[----:B------:R-:W-:Y:S01]  /*1760*/  UMOV UR9, 0x40000040 ;  /* 0x4000004000097882 */ /* 0x000fe20000000000 */
[----:B------:R-:W-:-:S03]  /*1770*/  UMOV UR11, 0x40000040 ;  /* 0x40000040000b7882 */ /* 0x000fc60000000000 */
[----:B------:R-:W-:Y:S02]  /*1780*/  UMOV UR8, UR12 ;  /* 0x0000000c00087c82 */ /* 0x000fe40008000000 */
[----:B------:R-:W-:Y:S02]  /*1790*/  UMOV UR10, UR13 ;  /* 0x0000000d000a7c82 */ /* 0x000fe40008000000 */
        /* <DEDUP_REMOVED lines=44> */
[----:B------:R-:W-:Y:S01]  /*1a60*/  BPT.TRAP 0x1 ;  /* 0x000000040000795c */ /* 0x000fe20000300000 */
.L_x_23:
[----:B------:R-:W-:Y:S01]  /*1a70*/  ULEA UR8, UR7, UR14, 0x3 ;  /* 0x0000000e07087291 */ /* 0x000fe2000f8e183f */
[----:B------:R-:W-:-:S03]  /*1a80*/  ISETP.GT.U32.AND P1, PT, R19, 0x1, PT ;  /* 0x000000011300780c */ /* 0x000fc60003f24070 */
[----:B------:R-:W-:-:S04]  /*1a90*/  UIADD3 UR8, UR8, 0x20, URZ ;  /* 0x0000002008087890 */ /* 0x000fc8000fffe03f */
[----:B------:R-:W-:-:S09]  /*1aa0*/  UPRMT UR8, URZ, 0x654, UR8 ;  /* 0x000006543f087896 */ /* 0x000fd20008000008 */
[----:B------:R-:W-:Y:S01]  /*1ab0*/  SYNCS.ARRIVE.TRANS64.RED.A1T0 RZ, [UR8], RZ ;  /* 0x000000ffffff79a7 */ /* 0x000fe20008100408 */
[----:B------:R-:W-:Y:S05]  /*1ac0*/  @P1 BRA `(.L_x_24) ;  /* 0x0000000000041947 */ /* 0x000fea0003800000 */
[----:B------:R-:W-:Y:S01]  /*1ad0*/  BPT.TRAP 0x1 ;  /* 0x000000040000795c */ /* 0x000fe20000300000 */
.L_x_24:
[----:B------:R-:W-:Y:S01]  /*1ae0*/  UIADD3 UR6, UR6, 0x1, URZ ;  /* 0x0000000106067890 */ /* 0x000fe2000fffe03f */
[C---:B------:R-:W-:Y:S01]  /*1af0*/  ISETP.GT.AND P1, PT, R0.reuse, 0x1, PT ;  /* 0x000000010000780c */ /* 0x040fe20003f24270 */
[----:B------:R-:W-:Y:S01]  /*1b00*/  UIADD3 UR7, UR7, 0x1, URZ ;  /* 0x0000000107077890 */ /* 0x000fe2000fffe03f */
[----:B------:R-:W-:Y:S01]  /*1b10*/  VIADD R0, R0, 0xffffffff ;  /* 0xffffffff00007836 */ /* 0x000fe20000000000 */
[----:B------:R-:W-:Y:S02]  /*1b20*/  UISETP.NE.AND UP0, UPT, UR6, 0x4, UPT ;  /* 0x000000040600788c */ /* 0x000fe4000bf05270 */
[----:B------:R-:W-:Y:S02]  /*1b30*/  UISETP.NE.AND UP1, UPT, UR7, 0x4, UPT ;  /* 0x000000040700788c */ /* 0x000fe4000bf25270 */
[----:B------:R-:W-:Y:S02]  /*1b40*/  USEL UR8, URZ, 0x1, UP0 ;  /* 0x000000013f087887 */ /* 0x000fe40008000000 */
[----:B------:R-:W-:-:S02]  /*1b50*/  USEL UR6, UR6, URZ, UP0 ;  /* 0x0000003f06067287 */ /* 0x000fc40008000000 */
[----:B------:R-:W-:Y:S02]  /*1b60*/  USEL UR7, UR7, URZ, UP1 ;  /* 0x0000003f07077287 */ /* 0x000fe40008800000 */
[----:B------:R-:W-:Y:S01]  /*1b70*/  LOP3.LUT R5, R5, UR8, RZ, 0x3c, !PT ;  /* 0x0000000805057c12 */ /* 0x000fe2000f8e3cff */
[----:B------:R-:W-:Y:S09]  /*1b80*/  @P1 BRA `(.L_x_25) ;  /* 0xfffffff800b41947 */ /* 0x000ff2000383ffff */
.L_x_18:
[----:B------:R-:W2:Y:S02]  /*1b90*/  LDC R0, c[0x0][0x28c] ;  /* 0x0000a300ff007b82 */ /* 0x000ea40000000800 */
[----:B--2---:R-:W-:-:S13]  /*1ba0*/  ISETP.GE.AND P1, PT, R0, 0x1, PT ;  /* 0x000000010000780c */ /* 0x004fda0003f26270 */
[----:B------:R-:W-:Y:S05]  /*1bb0*/  @!P1 BRA `(.L_x_26) ;  /* 0x0000000000409947 */ /* 0x000fea0003800000 */
[----:B------:R-:W-:Y:S05]  /*1bc0*/  @!P0 BRA `(.L_x_27) ;  /* 0x0000000000048947 */ /* 0x000fea0003800000 */
[----:B------:R-:W-:Y:S01]  /*1bd0*/  BPT.TRAP 0x1 ;  /* 0x000000040000795c */ /* 0x000fe20000300000 */
.L_x_27:
[----:B------:R-:W2:Y:S01]  /*1be0*/  S2UR UR6, SR_CgaCtaId ;  /* 0x00000000000679c3 */ /* 0x000ea20000008800 */
[----:B------:R-:W-:Y:S01]  /*1bf0*/  UISETP.LT.AND UP0, UPT, UR40, 0x1, UPT ;  /* 0x000000012800788c */ /* 0x000fe2000bf01270 */
[----:B------:R-:W-:Y:S01]  /*1c00*/  ISETP.GT.U32.AND P0, PT, R19, 0x1, PT ;  /* 0x000000011300780c */ /* 0x000fe20003f04070 */
[----:B------:R-:W-:Y:S02]  /*1c10*/  UMOV UR5, 0x400 ;  /* 0x0000040000057882 */ /* 0x000fe40000000000 */
[----:B------:R-:W-:-:S04]  /*1c20*/  USEL UR4, UR40, 0x1, UP0 ;  /* 0x0000000128047887 */ /* 0x000fc80008000000 */
[----:B------:R-:W-:-:S04]  /*1c30*/  UIADD3 UR4, UR39, UR40, -UR4 ;  /* 0x0000002827047290 */ /* 0x000fc8000fffe804 */
[----:B------:R-:W-:-:S04]  /*1c40*/  USHF.L.U32 UR4, UR4, 0x3, URZ ;  /* 0x0000000304047899 */ /* 0x000fc8000800063f */
[----:B------:R-:W-:Y:S02]  /*1c50*/  ULOP3.LUT UR4, UR4, 0x18, URZ, 0xc0, !UPT ;  /* 0x0000001804047892 */ /* 0x000fe4000f8ec03f */
[----:B--2---:R-:W-:-:S04]  /*1c60*/  ULEA UR5, UR6, UR5, 0x18 ;  /* 0x0000000506057291 */ /* 0x004fc8000f8ec03f */
[----:B------:R-:W-:-:S04]  /*1c70*/  UIADD3 UR4, UR5, 0x20, UR4 ;  /* 0x0000002005047890 */ /* 0x000fc8000fffe004 */
[----:B------:R-:W-:-:S09]  /*1c80*/  UPRMT UR4, URZ, 0x654, UR4 ;  /* 0x000006543f047896 */ /* 0x000fd20008000004 */
[----:B------:R-:W-:Y:S01]  /*1c90*/  SYNCS.ARRIVE.TRANS64.RED.A1T0 RZ, [UR4], RZ ;  /* 0x000000ffffff79a7 */ /* 0x000fe20008100404 */
[----:B------:R-:W-:Y:S05]  /*1ca0*/  @P0 BRA `(.L_x_26) ;  /* 0x0000000000040947 */ /* 0x000fea0003800000 */
[----:B------:R-:W-:Y:S01]  /*1cb0*/  BPT.TRAP 0x1 ;  /* 0x000000040000795c */ /* 0x000fe20000300000 */
.L_x_26:
[----:B------:R-:W2:Y:S01]  /*1cc0*/  LDC R6, c[0x0][0x288] ;  /* 0x0000a200ff067b82 */ /* 0x000ea20000000800 */
[----:B01----:R-:W-:Y:S01]  /*1cd0*/  LOP3.LUT R4, R18, 0x60, RZ, 0xc0, !PT ;  /* 0x0000006012047812 */ /* 0x003fe200078ec0ff */
[----:B------:R-:W-:Y:S01]  /*1ce0*/  UIADD3 UR39, UR40, UR39, URZ ;  /* 0x0000002728277290 */ /* 0x000fe2000fffe03f */
[----:B------:R-:W-:Y:S01]  /*1cf0*/  LOP3.LUT R0, R22, 0x1, RZ, 0xc0, !PT ;  /* 0x0000000116007812 */ /* 0x000fe200078ec0ff */
[----:B------:R-:W-:Y:S01]  /*1d00*/  IMAD.SHL.U32 R13, R153, 0x80, RZ ;  /* 0x00000080990d7824 */ /* 0x000fe200078e00ff */
[----:B------:R-:W-:Y:S01]  /*1d10*/  SHF.R.U32.HI R3, RZ, 0x2, R18 ;  /* 0x00000002ff037819 */ /* 0x000fe20000011612 */
[----:B------:R-:W-:Y:S01]  /*1d20*/  USHF.R.U32.HI UR4, URZ, 0x2, UR39 ;  /* 0x000000023f047899 */ /* 0x000fe20008011627 */
[----:B------:R-:W-:Y:S01]  /*1d30*/  SHF.R.U32.HI R10, RZ, 0x1, R4 ;  /* 0x00000001ff0a7819 */ /* 0x000fe20000011604 */
[----:B------:R-:W-:Y:S01]  /*1d40*/  IMAD.SHL.U32 R4, R0, 0x40, RZ ;  /* 0x0000004000047824 */ /* 0x000fe200078e00ff */
[----:B------:R-:W-:Y:S01]  /*1d50*/  LOP3.LUT R3, R3, 0x7, RZ, 0xc0, !PT ;  /* 0x0000000703037812 */ /* 0x000fe200078ec0ff */
[----:B------:R-:W-:Y:S01]  /*1d60*/  ULOP3.LUT UR4, UR4, 0x1, URZ, 0xc0, !UPT ;  /* 0x0000000104047892 */ /* 0x000fe2000f8ec03f */
[----:B------:R-:W-:Y:S01]  /*1d70*/  SHF.L.U32 R15, R152, 0x8, RZ ;  /* 0x00000008980f7819 */ /* 0x000fe200000006ff */
[----:B------:R-:W-:Y:S01]  /*1d80*/  ULDC UR8, c[0x0][0x284] ;  /* 0x0000a10000087ab9 */ /* 0x000fe20000000800 */
[--C-:B------:R-:W-:Y:S01]  /*1d90*/  IADD3 R5, RZ, -R10, -R3.reuse ;  /* 0x8000000aff057210 */ /* 0x100fe20007ffe803 */
[----:B------:R-:W-:Y:S01]  /*1da0*/  UISETP.GT.U32.AND UP1, UPT, UR39, 0x3, UPT ;  /* 0x000000032700788c */ /* 0x000fe2000bf24070 */
[----:B------:R-:W-:Y:S01]  /*1db0*/  LOP3.LUT R3, R4, 0x40, R3, 0xe2, !PT ;  /* 0x0000004004037812 */ /* 0x000fe200078ee203 */
[----:B------:R-:W-:Y:S01]  /*1dc0*/  UISETP.NE.U32.AND UP0, UPT, UR4, 0x1, UPT ;  /* 0x000000010400788c */ /* 0x000fe2000bf05070 */
[----:B------:R-:W-:Y:S01]  /*1dd0*/  LOP3.LUT R4, R18, 0x3, RZ, 0xc0, !PT ;  /* 0x0000000312047812 */ /* 0x000fe200078ec0ff */
[----:B------:R-:W-:Y:S01]  /*1de0*/  ULDC.64 UR6, c[0x0][0x5d0] ;  /* 0x0001740000067ab9 */ /* 0x000fe20000000a00 */
[----:B------:R-:W-:Y:S01]  /*1df0*/  SHF.R.S32.HI R21, RZ, 0x1f, R23 ;  /* 0x0000001fff157819 */ /* 0x000fe20000011417 */
[----:B------:R-:W-:Y:S01]  /*1e00*/  UISETP.LT.U32.AND UP1, UPT, UR40, 0x4, UP1 ;  /* 0x000000042800788c */ /* 0x000fe20008f21070 */
[----:B------:R-:W-:Y:S01]  /*1e10*/  IMAD.WIDE R8, R152, 0x100, RZ ;  /* 0x0000010098087825 */ /* 0x000fe200078e02ff */
[----:B------:R-:W-:Y:S01]  /*1e20*/  UISETP.GT.U32.AND UP0, UPT, UR40, 0x3, !UP0 ;  /* 0x000000032800788c */ /* 0x000fe2000c704070 */
[----:B--2---:R-:W-:-:S02]  /*1e30*/  ISETP.GE.AND P0, PT, R13, R6, PT ;  /* 0x000000060d00720c */ /* 0x004fc40003f06270 */
[----:B------:R-:W-:Y:S01]  /*1e40*/  IMAD R12, R4, -0x2, R6 ;  /* 0xfffffffe040c7824 */ /* 0x000fe200078e0206 */
[----:B------:R-:W-:Y:S01]  /*1e50*/  USEL UR5, URZ, 0x1, !UP1 ;  /* 0x000000013f057887 */ /* 0x000fe2000c800000 */
[----:B------:R-:W-:Y:S01]  /*1e60*/  IMAD.SHL.U32 R6, R18, 0x2, RZ ;  /* 0x0000000212067824 */ /* 0x000fe200078e00ff */
[----:B------:R-:W-:Y:S01]  /*1e70*/  ISETP.GE.OR P0, PT, R15, UR8, P0 ;  /* 0x000000080f007c0c */ /* 0x000fe20008706670 */
[----:B------:R-:W-:Y:S01]  /*1e80*/  IMAD R4, R21, UR6, RZ ;  /* 0x0000000615047c24 */ /* 0x000fe2000f8e02ff */
[----:B------:R-:W-:Y:S01]  /*1e90*/  USEL UR4, URZ, 0x1, !UP0 ;  /* 0x000000013f047887 */ /* 0x000fe2000c000000 */
[----:B------:R-:W-:Y:S01]  /*1ea0*/  IMAD R0, R0, -0x40, R5 ;  /* 0xffffffc000007824 */ /* 0x000fe200078e0205 */
[----:B------:R-:W-:Y:S01]  /*1eb0*/  LOP3.LUT R6, R13, 0x6, R6, 0xf8, !PT ;  /* 0x000000060d067812 */ /* 0x000fe200078ef806 */
[----:B------:R-:W-:Y:S01]  /*1ec0*/  IMAD R11, R23, UR7, R4 ;  /* 0x00000007170b7c24 */ /* 0x000fe2000f8e0204 */
[----:B------:R-:W-:Y:S01]  /*1ed0*/  LOP3.LUT R153, R8, R3, R10, 0xfe, !PT ;  /* 0x0000000308997212 */ /* 0x000fe200078efe0a */
[----:B------:R-:W-:Y:S01]  /*1ee0*/  ULOP3.LUT UR39, UR39, 0x3, URZ, 0xc0, !UPT ;  /* 0x0000000327277892 */ /* 0x000fe2000f8ec03f */
[----:B------:R-:W-:Y:S01]  /*1ef0*/  SHF.R.S32.HI R7, RZ, 0x1f, R6 ;  /* 0x0000001fff077819 */ /* 0x000fe20000011406 */
[----:B------:R-:W-:Y:S01]  /*1f00*/  ULOP3.LUT UR38, UR4, UR38, UR5, 0x96, !UPT ;  /* 0x0000002604267292 */ /* 0x000fe2000f8e9605 */
[----:B------:R-:W-:Y:S01]  /*1f10*/  IADD3 R3, -R15, UR8, R0 ;  /* 0x000000080f037c10 */ /* 0x000fe2000fffe100 */
[----:B------:R-:W-:-:S02]  /*1f20*/  IMAD.IADD R0, R12, 0x1, -R13 ;  /* 0x000000010c007824 */ /* 0x000fc400078e0a0d */
[----:B------:R-:W-:-:S04]  /*1f30*/  IMAD.WIDE.U32 R4, R23, UR6, R6 ;  /* 0x0000000617047c25 */ /* 0x000fc8000f8e0006 */
[----:B------:R-:W-:Y:S02]  /*1f40*/  IMAD.IADD R11, R5, 0x1, R11 ;  /* 0x00000001050b7824 */ /* 0x000fe400078e020b */
[----:B------:R-:W-:Y:S02]  /*1f50*/  IMAD.MOV.U32 R152, RZ, RZ, -0x1 ;  /* 0xffffffffff987424 */ /* 0x000fe400078e00ff */
[----:B------:R-:W-:Y:S01]  /*1f60*/  IMAD.MOV.U32 R10, RZ, RZ, R4 ;  /* 0x000000ffff0a7224 */ /* 0x000fe200078e0004 */
[----:B------:R-:W-:Y:S06]  /*1f70*/  @P0 BRA `(.L_x_28) ;  /* 0x00000084006c0947 */ /* 0x000fec0003800000 */
[----:B------:R-:W0:Y:S01]  /*1f80*/  LDC.64 R4, c[0x0][0x5c8] ;  /* 0x00017200ff047b82 */ /* 0x000e220000000a00 */
[----:B-----5:R-:W-:Y:S01]  /*1f90*/  FSETP.NEU.AND P0, PT, R155, RZ, PT ;  /* 0x000000ff9b00720b */ /* 0x020fe20003f0d000 */
[----:B------:R-:W-:Y:S01]  /*1fa0*/  BSSY B0, `(.L_x_28) ;  /* 0x0000858000007945 */ /* 0x000fe20003800000 */
[----:B------:R-:W-:-:S04]  /*1fb0*/  ISETP.GT.AND P3, PT, R3, RZ, PT ;  /* 0x000000ff0300720c */ /* 0x000fc80003f64270 */
[----:B------:R-:W-:Y:S01]  /*1fc0*/  ISETP.GT.AND P1, PT, R0, RZ, P3 ;  /* 0x000000ff0000720c */ /* 0x000fe20001f24270 */
[-C--:B0-----:R-:W-:Y:S02]  /*1fd0*/  IMAD R12, R9, R4.reuse, RZ ;  /* 0x00000004090c7224 */ /* 0x081fe400078e02ff */
[----:B------:R-:W-:-:S04]  /*1fe0*/  IMAD.WIDE.U32 R166, R153, R4, R10 ;  /* 0x0000000499a67225 */ /* 0x000fc800078e000a */
[----:B------:R-:W-:-:S04]  /*1ff0*/  IMAD R11, R153, R5, R12 ;  /* 0x00000005990b7224 */ /* 0x000fc800078e020c */
[----:B------:R-:W-:Y:S01]  /*2000*/  IMAD.IADD R169, R167, 0x1, R11 ;  /* 0x00000001a7a97824 */ /* 0x000fe200078e020b */
[----:B------:R-:W-:Y:S06]  /*2010*/  @!P0 BRA `(.L_x_29) ;  /* 0x00000060000c8947 */ /* 0x000fec0003800000 */
[----:B------:R-:W0:Y:S01]  /*2020*/  LDC.64 R12, c[0x0][0x5b8] ;  /* 0x00016e00ff0c7b82 */ /* 0x000e220000000a00 */
[----:B------:R-:W-:-:S07]  /*2030*/  ULDC.64 UR4, c[0x0][0x5c0] ;  /* 0x0001700000047ab9 */ /* 0x000fce0000000a00 */
[----:B------:R-:W1:Y:S08]  /*2040*/  LDC.64 R14, c[0x0][0x5b0] ;  /* 0x00016c00ff0e7b82 */ /* 0x000e700000000a00 */
[----:B------:R-:W2:Y:S01]  /*2050*/  LDC.64 R10, c[0x0][0x5a8] ;  /* 0x00016a00ff0a7b82 */ /* 0x000ea20000000a00 */
[----:B0-----:R-:W-:-:S04]  /*2060*/  IMAD R20, R21, R12, RZ ;  /* 0x0000000c15147224 */ /* 0x001fc800078e02ff */
[C---:B------:R-:W-:Y:S02]  /*2070*/  IMAD R13, R23.reuse, R13, R20 ;  /* 0x0000000d170d7224 */ /* 0x040fe400078e0214 */
[----:B------:R-:W-:-:S04]  /*2080*/  IMAD.WIDE.U32 R20, R23, R12, R6 ;  /* 0x0000000c17147225 */ /* 0x000fc800078e0006 */
[----:B-1----:R-:W-:Y:S02]  /*2090*/  IMAD R156, R9, R14, RZ ;  /* 0x0000000e099c7224 */ /* 0x002fe400078e02ff */
[----:B------:R-:W-:Y:S02]  /*20a0*/  IMAD.IADD R157, R21, 0x1, R13 ;  /* 0x00000001159d7824 */ /* 0x000fe400078e020d */
[----:B------:R-:W-:Y:S02]  /*20b0*/  IMAD R167, R153, R15, R156 ;  /* 0x0000000f99a77224 */ /* 0x000fe400078e029c */
[----:B------:R-:W-:-:S04]  /*20c0*/  IMAD.MOV.U32 R156, RZ, RZ, R20 ;  /* 0x000000ffff9c7224 */ /* 0x000fc800078e0014 */
[----:B------:R-:W-:-:S04]  /*20d0*/  IMAD.WIDE.U32 R158, R153, R14, R156 ;  /* 0x0000000e999e7225 */ /* 0x000fc800078e009c */
[----:B------:R-:W-:Y:S01]  /*20e0*/  IMAD.IADD R159, R159, 0x1, R167 ;  /* 0x000000019f9f7824 */ /* 0x000fe200078e02a7 */
[----:B--2---:R-:W-:-:S04]  /*20f0*/  LEA R160, P0, R158, R10, 0x1 ;  /* 0x0000000a9ea07211 */ /* 0x004fc800078008ff */
[----:B------:R-:W-:-:S05]  /*2100*/  LEA.HI.X R161, R158, R11, R159, 0x1, P0 ;  /* 0x0000000b9ea17211 */ /* 0x000fca00000f0c9f */
[----:B------:R-:W2:Y:S01]  /*2110*/  @P1 LDG.E.LTC128B.U16 R165, desc[UR36][R160.64] ;  /* 0x00000024a0a51981 */ /* 0x000ea2000c1e1520 */
[----:B------:R-:W-:Y:S01]  /*2120*/  IMAD.WIDE.U32 R162, R153, R14, R6 ;  /* 0x0000000e99a27225 */ /* 0x000fe200078e0006 */
[----:B------:R-:W-:Y:S01]  /*2130*/  ISETP.GT.AND P2, PT, R0, 0x1, P3 ;  /* 0x000000010000780c */ /* 0x000fe20001f44270 */
[----:B------:R-:W-:Y:S03]  /*2140*/  BSSY B1, `(.L_x_30) ;  /* 0x0000012000017945 */ /* 0x000fe60003800000 */
[----:B------:R-:W-:-:S03]  /*2150*/  IADD3 R163, R167, R163, RZ ;  /* 0x000000a3a7a37210 */ /* 0x000fc60007ffe0ff */
[----:B------:R-:W-:-:S04]  /*2160*/  IMAD.WIDE.U32 R162, R23, R12, R162 ;  /* 0x0000000c17a27225 */ /* 0x000fc800078e00a2 */
[----:B--2---:R-:W-:-:S04]  /*2170*/  IMAD.U32 R158, R165, 0x10000, RZ ;  /* 0x00010000a59e7824 */ /* 0x004fc800078e00ff */
[----:B------:R-:W-:Y:S01]  /*2180*/  FMUL R159, R158, R155 ;  /* 0x0000009b9e9f7220 */ /* 0x000fe20000400000 */
[----:B------:R-:W-:-:S03]  /*2190*/  LEA R158, P0, R166, UR4, 0x1 ;  /* 0x00000004a69e7c11 */ /* 0x000fc6000f8008ff */
[----:B------:R-:W-:Y:S01]  /*21a0*/  FFMA R159, R88, R154, R159 ;  /* 0x0000009a589f7223 */ /* 0x000fe2000000009f */
[----:B------:R-:W-:-:S04]  /*21b0*/  IMAD.IADD R88, R13, 0x1, R163 ;  /* 0x000000010d587824 */ /* 0x000fc800078e02a3 */
[----:B------:R-:W-:Y:S02]  /*21c0*/  F2FP.BF16.F32.PACK_AB R161, RZ, R159 ;  /* 0x0000009fffa1723e */ /* 0x000fe400000010ff */
[----:B------:R-:W-:Y:S02]  /*21d0*/  LEA.HI.X R159, R166, UR5, R169, 0x1, P0 ;  /* 0x00000005a69f7c11 */ /* 0x000fe400080f0ca9 */
[----:B------:R-:W-:Y:S02]  /*21e0*/  PRMT R163, R161, 0x7610, R163 ;  /* 0x00007610a1a37816 */ /* 0x000fe400000000a3 */
[----:B------:R-:W-:-:S03]  /*21f0*/  LEA R160, P0, R162, R10, 0x1 ;  /* 0x0000000aa2a07211 */ /* 0x000fc600078008ff */
[----:B------:R0:W-:Y:S01]  /*2200*/  @P1 STG.E.U16 desc[UR36][R158.64], R163 ;  /* 0x000000a39e001986 */ /* 0x0001e2000c101524 */
[----:B------:R-:W-:Y:S01]  /*2210*/  LEA.HI.X R161, R162, R11, R88, 0x1, P0 ;  /* 0x0000000ba2a17211 */ /* 0x000fe200000f0c58 */
[C---:B------:R-:W-:Y:S01]  /*2220*/  IMAD.SHL.U32 R162, R14.reuse, 0x8, RZ ;  /* 0x000000080ea27824 */ /* 0x040fe200078e00ff */
[----:B0-----:R-:W-:Y:S01]  /*2230*/  SHF.L.U64.HI R163, R14, 0x3, R15 ;  /* 0x000000030ea37819 */ /* 0x001fe2000001020f */
[----:B------:R-:W-:Y:S06]  /*2240*/  @!P2 BRA `(.L_x_31) ;  /* 0x000000000004a947 */ /* 0x000fec0003800000 */
[----:B------:R0:W5:Y:S02]  /*2250*/  LDG.E.LTC128B.U16 R165, desc[UR36][R160.64+0x2] ;  /* 0x00000224a0a57981 */ /* 0x000164000c1e1520 */
.L_x_31:
[----:B------:R-:W-:Y:S05]  /*2260*/  BSYNC B1 ;  /* 0x0000000000017941 */ /* 0x000fea0003800000 */
.L_x_30:
[----:B-----5:R-:W-:Y:S01]  /*2270*/  IMAD.U32 R88, R165, 0x10000, RZ ;  /* 0x00010000a5587824 */ /* 0x020fe200078e00ff */
[----:B------:R-:W-:Y:S01]  /*2280*/  ISETP.GT.AND P0, PT, R3, 0x8, PT ;  /* 0x000000080300780c */ /* 0x000fe20003f04270 */
[----:B------:R-:W-:Y:S01]  /*2290*/  IMAD.WIDE.U32 R170, R153, R14, R162 ;  /* 0x0000000e99aa7225 */ /* 0x000fe200078e00a2 */
[----:B------:R-:W-:-:S03]  /*22a0*/  PRMT R172, R165, 0x7610, R172 ;  /* 0x00007610a5ac7816 */ /* 0x000fc600000000ac */
[----:B------:R-:W-:Y:S01]  /*22b0*/  FMUL R88, R88, R155 ;  /* 0x0000009b58587220 */ /* 0x000fe20000400000 */
[----:B------:R-:W-:Y:S01]  /*22c0*/  ISETP.GT.AND P1, PT, R0, RZ, P0 ;  /* 0x000000ff0000720c */ /* 0x000fe20000724270 */
[----:B------:R-:W-:Y:S01]  /*22d0*/  IMAD.IADD R169, R167, 0x1, R171 ;  /* 0x00000001a7a97824 */ /* 0x000fe200078e02ab */
[----:B------:R-:W-:Y:S01]  /*22e0*/  IADD3 R166, P4, R20, R170, RZ ;  /* 0x000000aa14a67210 */ /* 0x000fe20007f9e0ff */
[----:B------:R-:W-:-:S04]  /*22f0*/  FFMA R89, R89, R154, R88 ;  /* 0x0000009a59597223 */ /* 0x000fc80000000058 */
[----:B------:R-:W-:Y:S01]  /*2300*/  IMAD.X R167, R169, 0x1, R157, P4 ;  /* 0x00000001a9a77824 */ /* 0x000fe200020e069d */
[----:B------:R-:W-:Y:S02]  /*2310*/  F2FP.BF16.F32.PACK_AB R168, RZ, R89 ;  /* 0x00000059ffa8723e */ /* 0x000fe400000010ff */
[----:B------:R-:W-:Y:S02]  /*2320*/  LEA R88, P4, R166, R10, 0x1 ;  /* 0x0000000aa6587211 */ /* 0x000fe400078808ff */
[----:B------:R-:W-:Y:S02]  /*2330*/  PRMT R171, R168, 0x7610, R171 ;  /* 0x00007610a8ab7816 */ /* 0x000fe400000000ab */
[----:B------:R-:W-:-:S03]  /*2340*/  LEA.HI.X R89, R166, R11, R167, 0x1, P4 ;  /* 0x0000000ba6597211 */ /* 0x000fc600020f0ca7 */
[----:B------:R1:W-:Y:S04]  /*2350*/  @P2 STG.E.U16 desc[UR36][R158.64+0x2], R171 ;  /* 0x000002ab9e002986 */ /* 0x0003e8000c101524 */
[----:B------:R2:W3:Y:S01]  /*2360*/  @P1 LDG.E.LTC128B.U16 R172, desc[UR36][R88.64] ;  /* 0x0000002458ac1981 */ /* 0x0004e2000c1e1520 */
[----:B------:R-:W-:Y:S01]  /*2370*/  IMAD.SHL.U32 R165, R4, 0x10, RZ ;  /* 0x0000001004a57824 */ /* 0x000fe200078e00ff */
[----:B------:R-:W-:Y:S01]  /*2380*/  IADD3 R170, P2, R6, R170, RZ ;  /* 0x000000aa06aa7210 */ /* 0x000fe20007f5e0ff */
[----:B------:R-:W-:Y:S03]  /*2390*/  BSSY B1, `(.L_x_32) ;  /* 0x0000011000017945 */ /* 0x000fe60003800000 */
[----:B------:R-:W-:Y:S01]  /*23a0*/  IADD3 R168, P4, R165, R158, RZ ;  /* 0x0000009ea5a87210 */ /* 0x000fe20007f9e0ff */
[----:B-1----:R-:W-:Y:S01]  /*23b0*/  IMAD.X R171, R7, 0x1, R169, P2 ;  /* 0x0000000107ab7824 */ /* 0x002fe200010e06a9 */
[----:B------:R-:W-:Y:S01]  /*23c0*/  ISETP.GT.AND P2, PT, R0, 0x1, P0 ;  /* 0x000000010000780c */ /* 0x000fe20000744270 */
[----:B------:R-:W-:-:S03]  /*23d0*/  IMAD.WIDE.U32 R170, R23, R12, R170 ;  /* 0x0000000c17aa7225 */ /* 0x000fc600078e00aa */
[----:B--2---:R-:W-:Y:S01]  /*23e0*/  LEA R88, P5, R170, R10, 0x1 ;  /* 0x0000000aaa587211 */ /* 0x004fe200078a08ff */
[----:B---3--:R-:W-:-:S04]  /*23f0*/  IMAD.U32 R166, R172, 0x10000, RZ ;  /* 0x00010000aca67824 */ /* 0x008fc800078e00ff */
[----:B------:R-:W-:Y:S01]  /*2400*/  FMUL R167, R166, R155 ;  /* 0x0000009ba6a77220 */ /* 0x000fe20000400000 */
[----:B------:R-:W-:-:S03]  /*2410*/  IMAD.IADD R166, R13, 0x1, R171 ;  /* 0x000000010da67824 */ /* 0x000fc600078e02ab */
[----:B------:R-:W-:Y:S01]  /*2420*/  FFMA R90, R90, R154, R167 ;  /* 0x0000009a5a5a7223 */ /* 0x000fe200000000a7 */
[----:B------:R-:W-:Y:S02]  /*2430*/  SHF.L.U64.HI R167, R4, 0x4, R5 ;  /* 0x0000000404a77819 */ /* 0x000fe40000010205 */
[----:B------:R-:W-:Y:S02]  /*2440*/  LEA.HI.X R89, R170, R11, R166, 0x1, P5 ;  /* 0x0000000baa597211 */ /* 0x000fe400028f0ca6 */
[----:B------:R-:W-:Y:S02]  /*2450*/  F2FP.BF16.F32.PACK_AB R90, RZ, R90 ;  /* 0x0000005aff5a723e */ /* 0x000fe400000010ff */
[----:B------:R-:W-:-:S05]  /*2460*/  IADD3.X R169, R167, R159, RZ, P4, !PT ;  /* 0x0000009fa7a97210 */ /* 0x000fca00027fe4ff */
[----:B------:R1:W-:Y:S01]  /*2470*/  @P1 STG.E.U16 desc[UR36][R168.64], R90 ;  /* 0x0000005aa8001986 */ /* 0x0003e2000c101524 */
[----:B------:R-:W-:Y:S05]  /*2480*/  @!P2 BRA `(.L_x_33) ;  /* 0x000000000004a947 */ /* 0x000fea0003800000 */
[----:B------:R2:W5:Y:S02]  /*2490*/  LDG.E.LTC128B.U16 R172, desc[UR36][R88.64+0x2] ;  /* 0x0000022458ac7981 */ /* 0x000564000c1e1520 */
.L_x_33:
[----:B------:R-:W-:Y:S05]  /*24a0*/  BSYNC B1 ;  /* 0x0000000000017941 */ /* 0x000fea0003800000 */
.L_x_32:
[----:B-1---5:R-:W-:Y:S01]  /*24b0*/  IMAD.U32 R90, R172, 0x10000, RZ ;  /* 0x00010000ac5a7824 */ /* 0x022fe200078e00ff */
[----:B------:R-:W-:Y:S01]  /*24c0*/  ISETP.GT.AND P1, PT, R0, 0x8, P3 ;  /* 0x000000080000780c */ /* 0x000fe20001f24270 */
[----:B------:R-:W-:Y:S02]  /*24d0*/  BSSY B1, `(.L_x_34) ;  /* 0x000000a000017945 */ /* 0x000fe40003800000 */
[----:B------:R-:W-:-:S04]  /*24e0*/  FMUL R90, R90, R155 ;  /* 0x0000009b5a5a7220 */ /* 0x000fc80000400000 */
[----:B------:R-:W-:Y:S01]  /*24f0*/  FFMA R90, R91, R154, R90 ;  /* 0x0000009a5b5a7223 */ /* 0x000fe2000000005a */
[----:B------:R-:W-:-:S04]  /*2500*/  @P2 IMAD.MOV.U32 R91, RZ, RZ, R169 ;  /* 0x000000ffff5b2224 */ /* 0x000fc800078e00a9 */
[----:B------:R-:W-:-:S04]  /*2510*/  F2FP.BF16.F32.PACK_AB R90, RZ, R90 ;  /* 0x0000005aff5a723e */ /* 0x000fc800000010ff */
[----:B------:R-:W-:Y:S01]  /*2520*/  PRMT R166, R90, 0x7610, R166 ;  /* 0x000076105aa67816 */ /* 0x000fe200000000a6 */
[----:B------:R-:W-:-:S05]  /*2530*/  @P2 IMAD.MOV.U32 R90, RZ, RZ, R168 ;  /* 0x000000ffff5a2224 */ /* 0x000fca00078e00a8 */
[----:B------:R1:W-:Y:S01]  /*2540*/  @P2 STG.E.U16 desc[UR36][R90.64+0x2], R166 ;  /* 0x000002a65a002986 */ /* 0x0003e2000c101524 */
[----:B------:R-:W-:Y:S05]  /*2550*/  @!P1 BRA `(.L_x_35) ;  /* 0x0000000000049947 */ /* 0x000fea0003800000 */
[----:B------:R3:W5:Y:S02]  /*2560*/  LDG.E.LTC128B.U16 R172, desc[UR36][R160.64+0x10] ;  /* 0x00001024a0ac7981 */ /* 0x000764000c1e1520 */
.L_x_35:
[----:B------:R-:W-:Y:S05]  /*2570*/  BSYNC B1 ;  /* 0x0000000000017941 */ /* 0x000fea0003800000 */
.L_x_34:
[----:B-1---5:R-:W-:Y:S01]  /*2580*/  IMAD.U32 R90, R172, 0x10000, RZ ;  /* 0x00010000ac5a7824 */ /* 0x022fe200078e00ff */
[----:B------:R-:W-:Y:S01]  /*2590*/  ISETP.GT.AND P2, PT, R0, 0x9, P3 ;  /* 0x000000090000780c */ /* 0x000fe20001f44270 */
[----:B------:R-:W-:Y:S02]  /*25a0*/  BSSY B1, `(.L_x_36) ;  /* 0x000000a000017945 */ /* 0x000fe40003800000 */
[----:B------:R-:W-:Y:S01]  /*25b0*/  FMUL R91, R90, R155 ;  /* 0x0000009b5a5b7220 */ /* 0x000fe20000400000 */
[----:B------:R-:W-:-:S03]  /*25c0*/  @P1 IMAD.MOV.U32 R90, RZ, RZ, R158 ;  /* 0x000000ffff5a1224 */ /* 0x000fc600078e009e */
[----:B------:R-:W-:-:S05]  /*25d0*/  FFMA R91, R92, R154, R91 ;  /* 0x0000009a5c5b7223 */ /* 0x000fca000000005b */
[----:B------:R-:W-:-:S04]  /*25e0*/  F2FP.BF16.F32.PACK_AB R91, RZ, R91 ;  /* 0x0000005bff5b723e */ /* 0x000fc800000010ff */
[----:B------:R-:W-:Y:S01]  /*25f0*/  PRMT R92, R91, 0x7610, R92 ;  /* 0x000076105b5c7816 */ /* 0x000fe2000000005c */
[----:B------:R-:W-:-:S05]  /*2600*/  @P1 IMAD.MOV.U32 R91, RZ, RZ, R159 ;  /* 0x000000ffff5b1224 */ /* 0x000fca00078e009f */
[----:B------:R1:W-:Y:S01]  /*2610*/  @P1 STG.E.U16 desc[UR36][R90.64+0x10], R92 ;  /* 0x0000105c5a001986 */ /* 0x0003e2000c101524 */
[----:B------:R-:W-:Y:S05]  /*2620*/  @!P2 BRA `(.L_x_37) ;  /* 0x000000000004a947 */ /* 0x000fea0003800000 */
[----:B------:R4:W5:Y:S02]  /*2630*/  LDG.E.LTC128B.U16 R172, desc[UR36][R160.64+0x12] ;  /* 0x00001224a0ac7981 */ /* 0x000964000c1e1520 */
.L_x_37:
[----:B------:R-:W-:Y:S05]  /*2640*/  BSYNC B1 ;  /* 0x0000000000017941 */ /* 0x000fea0003800000 */
.L_x_36:
[----:B-1---5:R-:W-:Y:S01]  /*2650*/  IMAD.U32 R90, R172, 0x10000, RZ ;  /* 0x00010000ac5a7824 */ /* 0x022fe200078e00ff */
[----:B------:R-:W-:Y:S01]  /*2660*/  ISETP.GT.AND P1, PT, R0, 0x8, P0 ;  /* 0x000000080000780c */ /* 0x000fe20000724270 */
[----:B------:R-:W-:Y:S01]  /*2670*/  @P2 IMAD.MOV.U32 R91, RZ, RZ, R159 ;  /* 0x000000ffff5b2224 */ /* 0x000fe200078e009f */
[----:B------:R-:W-:Y:S01]  /*2680*/  BSSY B1, `(.L_x_38) ;  /* 0x0000009000017945 */ /* 0x000fe20003800000 */
[----:B------:R-:W-:-:S04]  /*2690*/  FMUL R90, R90, R155 ;  /* 0x0000009b5a5a7220 */ /* 0x000fc80000400000 */
[----:B------:R-:W-:-:S05]  /*26a0*/  FFMA R90, R93, R154, R90 ;  /* 0x0000009a5d5a7223 */ /* 0x000fca000000005a */
[----:B------:R-:W-:-:S04]  /*26b0*/  F2FP.BF16.F32.PACK_AB R90, RZ, R90 ;  /* 0x0000005aff5a723e */ /* 0x000fc800000010ff */
[----:B------:R-:W-:Y:S01]  /*26c0*/  PRMT R92, R90, 0x7610, R92 ;  /* 0x000076105a5c7816 */ /* 0x000fe2000000005c */
[----:B------:R-:W-:-:S05]  /*26d0*/  @P2 IMAD.MOV.U32 R90, RZ, RZ, R158 ;  /* 0x000000ffff5a2224 */ /* 0x000fca00078e009e */
[----:B------:R1:W-:Y:S01]  /*26e0*/  @P2 STG.E.U16 desc[UR36][R90.64+0x12], R92 ;  /* 0x0000125c5a002986 */ /* 0x0003e2000c101524 */
[----:B------:R-:W-:Y:S05]  /*26f0*/  @!P1 BRA `(.L_x_39) ;  /* 0x0000000000049947 */ /* 0x000fea0003800000 */
[----:B------:R0:W5:Y:S02]  /*2700*/  LDG.E.LTC128B.U16 R172, desc[UR36][R88.64+0x10] ;  /* 0x0000102458ac7981 */ /* 0x000164000c1e1520 */
.L_x_39:
[----:B------:R-:W-:Y:S05]  /*2710*/  BSYNC B1 ;  /* 0x0000000000017941 */ /* 0x000fea0003800000 */
.L_x_38:
[----:B-1---5:R-:W-:Y:S01]  /*2720*/  SHF.L.U32 R90, R172, 0x10, RZ ;  /* 0x00000010ac5a7819 */ /* 0x022fe200000006ff */
[----:B------:R-:W-:Y:S01]  /*2730*/  BSSY B1, `(.L_x_40) ;  /* 0x000000b000017945 */ /* 0x000fe20003800000 */
[----:B------:R-:W-:-:S03]  /*2740*/  ISETP.GT.AND P2, PT, R0, 0x9, P0 ;  /* 0x000000090000780c */ /* 0x000fc60000744270 */
        /* <DEDUP_REMOVED lines=9> */
.L_x_41:
[----:B------:R-:W-:Y:S05]  /*27e0*/  BSYNC B1 ;  /* 0x0000000000017941 */ /* 0x000fea0003800000 */
.L_x_40:
        /* <DEDUP_REMOVED lines=12> */
.L_x_43:
[----:B------:R-:W-:Y:S05]  /*28b0*/  BSYNC B1 ;  /* 0x0000000000017941 */ /* 0x000fea0003800000 */
.L_x_42:
        /* <DEDUP_REMOVED lines=12> */
.L_x_45:
[----:B------:R-:W-:Y:S05]  /*2980*/  BSYNC B1 ;  /* 0x0000000000017941 */ /* 0x000fea0003800000 */
.L_x_44:
[----:B-1---5:R-:W-:Y:S01]  /*2990*/  IMAD.U32 R90, R172, 0x10000, RZ ;  /* 0x00010000ac5a7824 */ /* 0x022fe200078e00ff */
[----:B------:R-:W-:Y:S01]  /*29a0*/  ISETP.GT.AND P1, PT, R0, 0x10, P0 ;  /* 0x000000100000780c */ /* 0x000fe20000724270 */
[----:B------:R-:W-:Y:S01]  /*29b0*/  @P2 IMAD.MOV.U32 R91, RZ, RZ, R159 ;  /* 0x000000ffff5b2224 */ /* 0x000fe200078e009f */
[----:B------:R-:W-:Y:S01]  /*29c0*/  BSSY B1, `(.L_x_46) ;  /* 0x0000009000017945 */ /* 0x000fe20003800000 */
[----:B------:R-:W-:-:S04]  /*29d0*/  FMUL R90, R90, R155 ;  /* 0x0000009b5a5a7220 */ /* 0x000fc80000400000 */
[----:B------:R-:W-:-:S05]  /*29e0*/  FFMA R90, R97, R154, R90 ;  /* 0x0000009a615a7223 */ /* 0x000fca000000005a */
[----:B------:R-:W-:-:S04]  /*29f0*/  F2FP.BF16.F32.PACK_AB R90, RZ, R90 ;  /* 0x0000005aff5a723e */ /* 0x000fc800000010ff */
[----:B------:R-:W-:Y:S02]  /*2a00*/  PRMT R92, R90, 0x7610, R92 ;  /* 0x000076105a5c7816 */ /* 0x000fe4000000005c */
[----:B------:R-:W-:-:S05]  /*2a10*/  @P2 MOV R90, R158 ;  /* 0x0000009e005a2202 */ /* 0x000fca0000000f00 */
[----:B------:R1:W-:Y:S01]  /*2a20*/  @P2 STG.E.U16 desc[UR36][R90.64+0x22], R92 ;  /* 0x0000225c5a002986 */ /* 0x0003e2000c101524 */
[----:B------:R-:W-:Y:S05]  /*2a30*/  @!P1 BRA `(.L_x_47) ;  /* 0x0000000000049947 */ /* 0x000fea0003800000 */
[----:B------:R0:W5:Y:S02]  /*2a40*/  LDG.E.LTC128B.U16 R172, desc[UR36][R88.64+0x20] ;  /* 0x0000202458ac7981 */ /* 0x000164000c1e1520 */
.L_x_47:
[----:B------:R-:W-:Y:S05]  /*2a50*/  BSYNC B1 ;  /* 0x0000000000017941 */ /* 0x000fea0003800000 */
.L_x_46:
        /* <DEDUP_REMOVED lines=12> */
.L_x_49:
[----:B------:R-:W-:Y:S05]  /*2b20*/  BSYNC B1 ;  /* 0x0000000000017941 */ /* 0x000fea0003800000 */
.L_x_48:
        /* <DEDUP_REMOVED lines=12> */
.L_x_51:
[----:B------:R-:W-:Y:S05]  /*2bf0*/  BSYNC B1 ;  /* 0x0000000000017941 */ /* 0x000fea0003800000 */
.L_x_50:
[----:B-1---5:R-:W-:Y:S01]  /*2c00*/  IMAD.U32 R90, R172, 0x10000, RZ ;  /* 0x00010000ac5a7824 */ /* 0x022fe200078e00ff */
[----:B------:R-:W-:Y:S01]  /*2c10*/  ISETP.GT.AND P2, PT, R0, 0x19, P3 ;  /* 0x000000190000780c */ /* 0x000fe20001f44270 */
[----:B------:R-:W-:Y:S02]  /*2c20*/  BSSY B1, `(.L_x_52) ;  /* 0x000000a000017945 */ /* 0x000fe40003800000 */
[----:B------:R-:W-:Y:S01]  /*2c30*/  FMUL R91, R90, R155 ;  /* 0x0000009b5a5b7220 */ /* 0x000fe20000400000 */
[----:B------:R-:W-:-:S03]  /*2c40*/  @P1 IMAD.MOV.U32 R90, RZ, RZ, R158 ;  /* 0x000000ffff5a1224 */ /* 0x000fc600078e009e */
[----:B------:R-:W-:-:S05]  /*2c50*/  FFMA R91, R100, R154, R91 ;  /* 0x0000009a645b7223 */ /* 0x000fca000000005b */
[----:B------:R-:W-:-:S04]  /*2c60*/  F2FP.BF16.F32.PACK_AB R91, RZ, R91 ;  /* 0x0000005bff5b723e */ /* 0x000fc800000010ff */
[----:B------:R-:W-:Y:S02]  /*2c70*/  PRMT R92, R91, 0x7610, R92 ;  /* 0x000076105b5c7816 */ /* 0x000fe4000000005c */
[----:B------:R-:W-:-:S05]  /*2c80*/  @P1 MOV R91, R159 ;  /* 0x0000009f005b1202 */ /* 0x000fca0000000f00 */
[----:B------:R1:W-:Y:S01]  /*2c90*/  @P1 STG.E.U16 desc[UR36][R90.64+0x30], R92 ;  /* 0x0000305c5a001986 */ /* 0x0003e2000c101524 */
[----:B------:R-:W-:Y:S05]  /*2ca0*/  @!P2 BRA `(.L_x_53) ;  /* 0x000000000004a947 */ /* 0x000fea0003800000 */
[----:B------:R0:W5:Y:S02]  /*2cb0*/  LDG.E.LTC128B.U16 R172, desc[UR36][R160.64+0x32] ;  /* 0x00003224a0ac7981 */ /* 0x000164000c1e1520 */
.L_x_53:
[----:B------:R-:W-:Y:S05]  /*2cc0*/  BSYNC B1 ;  /* 0x0000000000017941 */ /* 0x000fea0003800000 */
.L_x_52:
        /* <DEDUP_REMOVED lines=12> */
.L_x_55:
[----:B------:R-:W-:Y:S05]  /*2d90*/  BSYNC B1 ;  /* 0x0000000000017941 */ /* 0x000fea0003800000 */
.L_x_54:
        /* <DEDUP_REMOVED lines=12> */
.L_x_57:
[----:B------:R-:W-:Y:S05]  /*2e60*/  BSYNC B1 ;  /* 0x0000000000017941 */ /* 0x000fea0003800000 */
.L_x_56:
        /* <DEDUP_REMOVED lines=12> */
.L_x_59:
[----:B------:R-:W-:Y:S05]  /*2f30*/  BSYNC B1 ;  /* 0x0000000000017941 */ /* 0x000fea0003800000 */
.L_x_58:
        /* <DEDUP_REMOVED lines=12> */
.L_x_61:
[----:B------:R-:W-:Y:S05]  /*3000*/  BSYNC B1 ;  /* 0x0000000000017941 */ /* 0x000fea0003800000 */
.L_x_60:
        /* <DEDUP_REMOVED lines=12> */
.L_x_63:
[----:B------:R-:W-:Y:S05]  /*30d0*/  BSYNC B1 ;  /* 0x0000000000017941 */ /* 0x000fea0003800000 */
.L_x_62:
        /* <DEDUP_REMOVED lines=12> */
.L_x_65:
[----:B------:R-:W-:Y:S05]  /*31a0*/  BSYNC B1 ;  /* 0x0000000000017941 */ /* 0x000fea0003800000 */
.L_x_64:
        /* <DEDUP_REMOVED lines=12> */
.L_x_67:
[----:B------:R-:W-:Y:S05]  /*3270*/  BSYNC B1 ;  /* 0x0000000000017941 */ /* 0x000fea0003800000 */
.L_x_66:
        /* <DEDUP_REMOVED lines=12> */
.L_x_69:
[----:B------:R-:W-:Y:S05]  /*3340*/  BSYNC B1 ;  /* 0x0000000000017941 */ /* 0x000fea0003800000 */
.L_x_68:
        /* <DEDUP_REMOVED lines=12> */
.L_x_71:
[----:B------:R-:W-:Y:S05]  /*3410*/  BSYNC B1 ;  /* 0x0000000000017941 */ /* 0x000fea0003800000 */
.L_x_70:
        /* <DEDUP_REMOVED lines=12> */
.L_x_73:
[----:B------:R-:W-:Y:S05]  /*34e0*/  BSYNC B1 ;  /* 0x0000000000017941 */ /* 0x000fea0003800000 */
.L_x_72:
        /* <DEDUP_REMOVED lines=12> */
.L_x_75:
[----:B------:R-:W-:Y:S05]  /*35b0*/  BSYNC B1 ;  /* 0x0000000000017941 */ /* 0x000fea0003800000 */
.L_x_74:
        /* <DEDUP_REMOVED lines=12> */
.L_x_77:
[----:B------:R-:W-:Y:S05]  /*3680*/  BSYNC B1 ;  /* 0x0000000000017941 */ /* 0x000fea0003800000 */
.L_x_76:
        /* <DEDUP_REMOVED lines=12> */
.L_x_79:
[----:B------:R-:W-:Y:S05]  /*3750*/  BSYNC B1 ;  /* 0x0000000000017941 */ /* 0x000fea0003800000 */
.L_x_78:
        /* <DEDUP_REMOVED lines=12> */
.L_x_81:
[----:B------:R-:W-:Y:S05]  /*3820*/  BSYNC B1 ;  /* 0x0000000000017941 */ /* 0x000fea0003800000 */
.L_x_80:
        /* <DEDUP_REMOVED lines=12> */
.L_x_83:
[----:B------:R-:W-:Y:S05]  /*38f0*/  BSYNC B1 ;  /* 0x0000000000017941 */ /* 0x000fea0003800000 */
.L_x_82:
        /* <DEDUP_REMOVED lines=12> */
.L_x_85:
[----:B------:R-:W-:Y:S05]  /*39c0*/  BSYNC B1 ;  /* 0x0000000000017941 */ /* 0x000fea0003800000 */
.L_x_84:
        /* <DEDUP_REMOVED lines=12> */
.L_x_87:
[----:B------:R-:W-:Y:S05]  /*3a90*/  BSYNC B1 ;  /* 0x0000000000017941 */ /* 0x000fea0003800000 */
.L_x_86:
        /* <DEDUP_REMOVED lines=12> */
.L_x_89:
[----:B------:R-:W-:Y:S05]  /*3b60*/  BSYNC B1 ;  /* 0x0000000000017941 */ /* 0x000fea0003800000 */
.L_x_88:
        /* <DEDUP_REMOVED lines=12> */
.L_x_91:
[----:B------:R-:W-:Y:S05]  /*3c30*/  BSYNC B1 ;  /* 0x0000000000017941 */ /* 0x000fea0003800000 */
.L_x_90:
        /* <DEDUP_REMOVED lines=12> */
.L_x_93:
[----:B------:R-:W-:Y:S05]  /*3d00*/  BSYNC B1 ;  /* 0x0000000000017941 */ /* 0x000fea0003800000 */
.L_x_92:
        /* <DEDUP_REMOVED lines=12> */
.L_x_95:
[----:B------:R-:W-:Y:S05]  /*3dd0*/  BSYNC B1 ;  /* 0x0000000000017941 */ /* 0x000fea0003800000 */
.L_x_94:
        /* <DEDUP_REMOVED lines=12> */
.L_x_97:
[----:B------:R-:W-:Y:S05]  /*3ea0*/  BSYNC B1 ;  /* 0x0000000000017941 */ /* 0x000fea0003800000 */
.L_x_96:
        /* <DEDUP_REMOVED lines=12> */
.L_x_99:
[----:B------:R-:W-:Y:S05]  /*3f70*/  BSYNC B1 ;  /* 0x0000000000017941 */ /* 0x000fea0003800000 */
.L_x_98:
        /* <DEDUP_REMOVED lines=12> */
.L_x_101:
[----:B------:R-:W-:Y:S05]  /*4040*/  BSYNC B1 ;  /* 0x0000000000017941 */ /* 0x000fea0003800000 */
.L_x_100:
        /* <DEDUP_REMOVED lines=12> */
.L_x_103:
[----:B------:R-:W-:Y:S05]  /*4110*/  BSYNC B1 ;  /* 0x0000000000017941 */ /* 0x000fea0003800000 */
.L_x_102:
        /* <DEDUP_REMOVED lines=12> */
.L_x_105:
[----:B------:R-:W-:Y:S05]  /*41e0*/  BSYNC B1 ;  /* 0x0000000000017941 */ /* 0x000fea0003800000 */
.L_x_104:
        /* <DEDUP_REMOVED lines=12> */
.L_x_107:
[----:B------:R-:W-:Y:S05]  /*42b0*/  BSYNC B1 ;  /* 0x0000000000017941 */ /* 0x000fea0003800000 */
.L_x_106:
        /* <DEDUP_REMOVED lines=12> */
.L_x_109:
[----:B------:R-:W-:Y:S05]  /*4380*/  BSYNC B1 ;  /* 0x0000000000017941 */ /* 0x000fea0003800000 */
.L_x_108:
        /* <DEDUP_REMOVED lines=12> */
.L_x_111:
[----:B------:R-:W-:Y:S05]  /*4450*/  BSYNC B1 ;  /* 0x0000000000017941 */ /* 0x000fea0003800000 */
.L_x_110:
        /* <DEDUP_REMOVED lines=12> */
.L_x_113:
[----:B------:R-:W-:Y:S05]  /*4520*/  BSYNC B1 ;  /* 0x0000000000017941 */ /* 0x000fea0003800000 */
.L_x_112:
        /* <DEDUP_REMOVED lines=12> */
.L_x_115:
[----:B------:R-:W-:Y:S05]  /*45f0*/  BSYNC B1 ;  /* 0x0000000000017941 */ /* 0x000fea0003800000 */
.L_x_114:
        /* <DEDUP_REMOVED lines=12> */
.L_x_117:
[----:B------:R-:W-:Y:S05]  /*46c0*/  BSYNC B1 ;  /* 0x0000000000017941 */ /* 0x000fea0003800000 */
.L_x_116:
        /* <DEDUP_REMOVED lines=12> */
.L_x_119:
[----:B------:R-:W-:Y:S05]  /*4790*/  BSYNC B1 ;  /* 0x0000000000017941 */ /* 0x000fea0003800000 */
.L_x_118:
        /* <DEDUP_REMOVED lines=12> */
.L_x_121:
[----:B------:R-:W-:Y:S05]  /*4860*/  BSYNC B1 ;  /* 0x0000000000017941 */ /* 0x000fea0003800000 */
.L_x_120:
        /* <DEDUP_REMOVED lines=12> */
.L_x_123:
[----:B------:R-:W-:Y:S05]  /*4930*/  BSYNC B1 ;  /* 0x0000000000017941 */ /* 0x000fea0003800000 */
.L_x_122:
        /* <DEDUP_REMOVED lines=12> */
.L_x_125:
[----:B------:R-:W-:Y:S05]  /*4a00*/  BSYNC B1 ;  /* 0x0000000000017941 */ /* 0x000fea0003800000 */
.L_x_124:
        /* <DEDUP_REMOVED lines=12> */
.L_x_127:
[----:B------:R-:W-:Y:S05]  /*4ad0*/  BSYNC B1 ;  /* 0x0000000000017941 */ /* 0x000fea0003800000 */
.L_x_126:
        /* <DEDUP_REMOVED lines=12> */
.L_x_129:
[----:B------:R-:W-:Y:S05]  /*4ba0*/  BSYNC B1 ;  /* 0x0000000000017941 */ /* 0x000fea0003800000 */
.L_x_128:
        /* <DEDUP_REMOVED lines=12> */
.L_x_131:
[----:B------:R-:W-:Y:S05]  /*4c70*/  BSYNC B1 ;  /* 0x0000000000017941 */ /* 0x000fea0003800000 */
.L_x_130:
        /* <DEDUP_REMOVED lines=12> */
.L_x_133:
[----:B------:R-:W-:Y:S05]  /*4d40*/  BSYNC B1 ;  /* 0x0000000000017941 */ /* 0x000fea0003800000 */
.L_x_132:
        /* <DEDUP_REMOVED lines=12> */
.L_x_135:
[----:B------:R-:W-:Y:S05]  /*4e10*/  BSYNC B1 ;  /* 0x0000000000017941 */ /* 0x000fea0003800000 */
.L_x_134:
        /* <DEDUP_REMOVED lines=12> */
.L_x_137:
[----:B------:R-:W-:Y:S05]  /*4ee0*/  BSYNC B1 ;  /* 0x0000000000017941 */ /* 0x000fea0003800000 */
.L_x_136:
        /* <DEDUP_REMOVED lines=12> */
.L_x_139:
[----:B------:R-:W-:Y:S05]  /*4fb0*/  BSYNC B1 ;  /* 0x0000000000017941 */ /* 0x000fea0003800000 */
.L_x_138:
        /* <DEDUP_REMOVED lines=12> */
.L_x_141:
[----:B------:R-:W-:Y:S05]  /*5080*/  BSYNC B1 ;  /* 0x0000000000017941 */ /* 0x000fea0003800000 */
.L_x_140:
        /* <DEDUP_REMOVED lines=12> */
.L_x_143:
[----:B------:R-:W-:Y:S05]  /*5150*/  BSYNC B1 ;  /* 0x0000000000017941 */ /* 0x000fea0003800000 */
.L_x_142:
        /* <DEDUP_REMOVED lines=12> */
.L_x_145:
[----:B------:R-:W-:Y:S05]  /*5220*/  BSYNC B1 ;  /* 0x0000000000017941 */ /* 0x000fea0003800000 */
.L_x_144:
        /* <DEDUP_REMOVED lines=12> */
.L_x_147:
[----:B------:R-:W-:Y:S05]  /*52f0*/  BSYNC B1 ;  /* 0x0000000000017941 */ /* 0x000fea0003800000 */
.L_x_146:
        /* <DEDUP_REMOVED lines=12> */
.L_x_149:
[----:B------:R-:W-:Y:S05]  /*53c0*/  BSYNC B1 ;  /* 0x0000000000017941 */ /* 0x000fea0003800000 */
.L_x_148:
        /* <DEDUP_REMOVED lines=12> */
.L_x_151:
[----:B------:R-:W-:Y:S05]  /*5490*/  BSYNC B1 ;  /* 0x0000000000017941 */ /* 0x000fea0003800000 */
.L_x_150:
[----:B-----5:R-:W-:Y:S01]  /*54a0*/  IMAD.U32 R8, R172, 0x10000, RZ ;  /* 0x00010000ac087824 */ /* 0x020fe200078e00ff */
[----:B------:R-:W-:Y:S01]  /*54b0*/  ISETP.GT.AND P1, PT, R0, 0x79, P0 ;  /* 0x000000790000780c */ /* 0x000fe20000724270 */
[----:B------:R-:W-:Y:S01]  /*54c0*/  BSSY B1, `(.L_x_152) ;  /* 0x000000c000017945 */ /* 0x000fe20003800000 */
[----:B------:R-:W-:Y:S01]  /*54d0*/  IADD3 R153, P0, R153, 0x80, RZ ;  /* 0x0000008099997810 */ /* 0x000fe20007f1e0ff */
[----:B-1----:R-:W-:Y:S01]  /*54e0*/  FMUL R91, R8, R155 ;  /* 0x0000009b085b7220 */ /* 0x002fe20000400000 */
[----:B------:R-:W-:-:S03]  /*54f0*/  @P2 MOV R8, R168 ;  /* 0x000000a800082202 */ /* 0x000fc60000000f00 */
[----:B------:R-:W-:-:S05]  /*5500*/  FFMA R91, R150, R154, R91 ;  /* 0x0000009a965b7223 */ /* 0x000fca000000005b */
[----:B------:R-:W-:-:S04]  /*5510*/  F2FP.BF16.F32.PACK_AB R91, RZ, R91 ;  /* 0x0000005bff5b723e */ /* 0x000fc800000010ff */
[----:B------:R-:W-:Y:S01]  /*5520*/  PRMT R90, R91, 0x7610, R90 ;  /* 0x000076105b5a7816 */ /* 0x000fe2000000005a */
[----:B------:R-:W-:Y:S02]  /*5530*/  IMAD.X R91, RZ, RZ, R9, P0 ;  /* 0x000000ffff5b7224 */ /* 0x000fe400000e0609 */
[----:B------:R-:W-:-:S05]  /*5540*/  @P2 IMAD.MOV.U32 R9, RZ, RZ, R169 ;  /* 0x000000ffff092224 */ /* 0x000fca00078e00a9 */
[----:B------:R1:W-:Y:S01]  /*5550*/  @P2 STG.E.U16 desc[UR36][R8.64+0xf0], R90 ;  /* 0x0000f05a08002986 */ /* 0x0003e2000c101524 */
[----:B------:R-:W-:Y:S05]  /*5560*/  @!P1 BRA `(.L_x_153) ;  /* 0x0000000000049947 */ /* 0x000fea0003800000 */
[----:B------:R0:W5:Y:S02]  /*5570*/  LDG.E.LTC128B.U16 R172, desc[UR36][R88.64+0xf2] ;  /* 0x0000f22458ac7981 */ /* 0x000164000c1e1520 */
.L_x_153:
[----:B------:R-:W-:Y:S05]  /*5580*/  BSYNC B1 ;  /* 0x0000000000017941 */ /* 0x000fea0003800000 */
.L_x_152:
[----:B-1---5:R-:W-:Y:S01]  /*5590*/  IMAD.U32 R8, R172, 0x10000, RZ ;  /* 0x00010000ac087824 */ /* 0x022fe200078e00ff */
[----:B------:R-:W-:Y:S01]  /*55a0*/  ISETP.GT.AND P0, PT, R3, 0x80, PT ;  /* 0x000000800300780c */ /* 0x000fe20003f04270 */
[-C--:B------:R-:W-:Y:S02]  /*55b0*/  IMAD R90, R91, R14.reuse, RZ ;  /* 0x0000000e5b5a7224 */ /* 0x080fe400078e02ff */
[----:B0-2---:R-:W-:Y:S01]  /*55c0*/  FMUL R88, R8, R155 ;  /* 0x0000009b08587220 */ /* 0x005fe20000400000 */
[----:B------:R-:W-:Y:S01]  /*55d0*/  IMAD.WIDE.U32 R8, R153, R14, R156 ;  /* 0x0000000e99087225 */ /* 0x000fe200078e009c */
[----:B------:R-:W-:-:S03]  /*55e0*/  ISETP.GT.AND P3, PT, R0, RZ, P0 ;  /* 0x000000ff0000720c */ /* 0x000fc60000764270 */
[----:B------:R-:W-:Y:S01]  /*55f0*/  FFMA R151, R151, R154, R88 ;  /* 0x0000009a97977223 */ /* 0x000fe20000000058 */
[----:B------:R-:W-:Y:S01]  /*5600*/  IMAD R97, R153, R15, R90 ;  /* 0x0000000f99617224 */ /* 0x000fe200078e025a */
[----:B------:R-:W-:-:S03]  /*5610*/  LEA R88, P2, R8, R10, 0x1 ;  /* 0x0000000a08587211 */ /* 0x000fc600078408ff */
[----:B------:R-:W-:Y:S01]  /*5620*/  IMAD.IADD R9, R9, 0x1, R97 ;  /* 0x0000000109097824 */ /* 0x000fe200078e0261 */
[----:B------:R-:W-:-:S04]  /*5630*/  F2FP.BF16.F32.PACK_AB R151, RZ, R151 ;  /* 0x00000097ff97723e */ /* 0x000fc800000010ff */
[----:B------:R-:W-:Y:S01]  /*5640*/  LEA.HI.X R89, R8, R11, R9, 0x1, P2 ;  /* 0x0000000b08597211 */ /* 0x000fe200010f0c09 */
[----:B------:R0:W-:Y:S04]  /*5650*/  @P1 STG.E.U16 desc[UR36][R168.64+0xf2], R151 ;  /* 0x0000f297a8001986 */ /* 0x0001e8000c101524 */
[----:B------:R-:W2:Y:S01]  /*5660*/  @P3 LDG.E.LTC128B.U16 R172, desc[UR36][R88.64] ;  /* 0x0000002458ac3981 */ /* 0x000ea2000c1e1520 */
[----:B------:R-:W-:Y:S01]  /*5670*/  IMAD.WIDE.U32 R8, R153, R14, R6 ;  /* 0x0000000e99087225 */ /* 0x000fe200078e0006 */
[----:B------:R-:W-:Y:S01]  /*5680*/  SHF.L.U64.HI R95, R4, 0x8, R5 ;  /* 0x00000008045f7819 */ /* 0x000fe20000010205 */
[----:B------:R-:W-:Y:S01]  /*5690*/  BSSY B1, `(.L_x_154) ;  /* 0x0000011000017945 */ /* 0x000fe20003800000 */
[----:B------:R-:W-:Y:S01]  /*56a0*/  ISETP.GT.AND P2, PT, R0, 0x1, P0 ;  /* 0x000000010000780c */ /* 0x000fe20000744270 */
[----:B------:R-:W-:-:S02]  /*56b0*/  IMAD.IADD R9, R97, 0x1, R9 ;  /* 0x0000000161097824 */ /* 0x000fc400078e0209 */
[----:B------:R-:W-:Y:S02]  /*56c0*/  IMAD.SHL.U32 R93, R4, 0x100, RZ ;  /* 0x00000100045d7824 */ /* 0x000fe400078e00ff */
[----:B--2---:R-:W-:-:S04]  /*56d0*/  IMAD.U32 R90, R172, 0x10000, RZ ;  /* 0x00010000ac5a7824 */ /* 0x004fc800078e00ff */
[----:B------:R-:W-:Y:S01]  /*56e0*/  FMUL R15, R90, R155 ;  /* 0x0000009b5a0f7220 */ /* 0x000fe20000400000 */
[----:B------:R-:W-:Y:S01]  /*56f0*/  IMAD.WIDE.U32 R90, R23, R12, R8 ;  /* 0x0000000c175a7225 */ /* 0x000fe200078e0008 */
[----:B------:R-:W-:-:S03]  /*5700*/  IADD3 R8, P1, R93, R158, RZ ;  /* 0x0000009e5d087210 */ /* 0x000fc60007f3e0ff */
[----:B------:R-:W-:Y:S01]  /*5710*/  FFMA R15, R24, R154, R15 ;  /* 0x0000009a180f7223 */ /* 0x000fe2000000000f */
[----:B------:R-:W-:Y:S01]  /*5720*/  IMAD.IADD R5, R13, 0x1, R91 ;  /* 0x000000010d057824 */ /* 0x000fe200078e025b */
[C---:B------:R-:W-:Y:S01]  /*5730*/  LEA R4, P4, R90.reuse, R10, 0x1 ;  /* 0x0000000a5a047211 */ /* 0x040fe200078808ff */
[----:B------:R-:W-:Y:S02]  /*5740*/  IMAD.X R9, R95, 0x1, R159, P1 ;  /* 0x000000015f097824 */ /* 0x000fe400008e069f */
[----:B------:R-:W-:Y:S02]  /*5750*/  F2FP.BF16.F32.PACK_AB R15, RZ, R15 ;  /* 0x0000000fff0f723e */ /* 0x000fe400000010ff */
[----:B------:R-:W-:-:S03]  /*5760*/  LEA.HI.X R5, R90, R11, R5, 0x1, P4 ;  /* 0x0000000b5a057211 */ /* 0x000fc600020f0c05 */
[----:B------:R0:W-:Y:S01]  /*5770*/  @P3 STG.E.U16 desc[UR36][R8.64], R15 ;  /* 0x0000000f08003986 */ /* 0x0001e2000c101524 */
[----:B------:R-:W-:Y:S05]  /*5780*/  @!P2 BRA `(.L_x_155) ;  /* 0x000000000004a947 */ /* 0x000fea0003800000 */
[----:B------:R1:W5:Y:S02]  /*5790*/  LDG.E.LTC128B.U16 R172, desc[UR36][R4.64+0x2] ;  /* 0x0000022404ac7981 */ /* 0x000364000c1e1520 */
.L_x_155:
[----:B------:R-:W-:Y:S05]  /*57a0*/  BSYNC B1 ;  /* 0x0000000000017941 */ /* 0x000fea0003800000 */
.L_x_154:
[----:B-----5:R-:W-:Y:S01]  /*57b0*/  IMAD.U32 R24, R172, 0x10000, RZ ;  /* 0x00010000ac187824 */ /* 0x020fe200078e00ff */
[----:B------:R-:W-:Y:S01]  /*57c0*/  ISETP.GT.AND P1, PT, R3, 0x88, PT ;  /* 0x000000880300780c */ /* 0x000fe20003f24270 */
[----:B0-----:R-:W-:Y:S01]  /*57d0*/  IMAD.WIDE.U32 R14, R153, R14, R162 ;  /* 0x0000000e990e7225 */ /* 0x001fe200078e00a2 */
[----:B------:R-:W-:Y:S03]  /*57e0*/  BSSY B1, `(.L_x_156) ;  /* 0x000000e000017945 */ /* 0x000fe60003800000 */
[----:B------:R-:W-:Y:S01]  /*57f0*/  FMUL R24, R24, R155 ;  /* 0x0000009b18187220 */ /* 0x000fe20000400000 */
[----:B------:R-:W-:Y:S02]  /*5800*/  ISETP.GT.AND P3, PT, R0, RZ, P1 ;  /* 0x000000ff0000720c */ /* 0x000fe40000f64270 */
[----:B------:R-:W-:Y:S01]  /*5810*/  IADD3 R21, P5, R20, R14, RZ ;  /* 0x0000000e14157210 */ /* 0x000fe20007fbe0ff */
[----:B------:R-:W-:Y:S01]  /*5820*/  FFMA R24, R25, R154, R24 ;  /* 0x0000009a19187223 */ /* 0x000fe20000000018 */
[----:B------:R-:W-:-:S02]  /*5830*/  IADD3 R97, R97, R15, RZ ;  /* 0x0000000f61617210 */ /* 0x000fc40007ffe0ff */
[----:B------:R-:W-:Y:S02]  /*5840*/  IADD3 R20, P4, R6, R14, RZ ;  /* 0x0000000e06147210 */ /* 0x000fe40007f9e0ff */
[----:B------:R-:W-:Y:S01]  /*5850*/  F2FP.BF16.F32.PACK_AB R24, RZ, R24 ;  /* 0x00000018ff18723e */ /* 0x000fe200000010ff */
[----:B------:R-:W-:Y:S01]  /*5860*/  IMAD.X R156, R97, 0x1, R157, P5 ;  /* 0x00000001619c7824 */ /* 0x000fe200028e069d */
[----:B------:R-:W-:-:S03]  /*5870*/  LEA R14, P5, R21, R10, 0x1 ;  /* 0x0000000a150e7211 */ /* 0x000fc600078a08ff */
[----:B------:R0:W-:Y:S01]  /*5880*/  @P2 STG.E.U16 desc[UR36][R8.64+0x2], R24 ;  /* 0x0000021808002986 */ /* 0x0001e2000c101524 */
[----:B------:R-:W-:Y:S01]  /*5890*/  LEA.HI.X R15, R21, R11, R156, 0x1, P5 ;  /* 0x0000000b150f7211 */ /* 0x000fe200028f0c9c */
[----:B------:R-:W-:Y:S08]  /*58a0*/  @!P3 BRA `(.L_x_157) ;  /* 0x000000000004b947 */ /* 0x000ff00003800000 */
[----:B------:R2:W5:Y:S02]  /*58b0*/  LDG.E.LTC128B.U16 R172, desc[UR36][R14.64] ;  /* 0x000000240eac7981 */ /* 0x000564000c1e1520 */
.L_x_157:
[----:B------:R-:W-:Y:S05]  /*58c0*/  BSYNC B1 ;  /* 0x0000000000017941 */ /* 0x000fea0003800000 */
.L_x_156:
[----:B-----5:R-:W-:Y:S01]  /*58d0*/  IMAD.U32 R6, R172, 0x10000, RZ ;  /* 0x00010000ac067824 */ /* 0x020fe200078e00ff */
[----:B------:R-:W-:Y:S01]  /*58e0*/  ISETP.GT.AND P2, PT, R0, 0x1, P1 ;  /* 0x000000010000780c */ /* 0x000fe20000f44270 */
[----:B------:R-:W-:Y:S01]  /*58f0*/  IMAD.X R21, R7, 0x1, R97, P4 ;  /* 0x0000000107157824 */ /* 0x000fe200020e0661 */
[----:B------:R-:W-:Y:S01]  /*5900*/  BSSY B1, `(.L_x_158) ;  /* 0x000000d000017945 */ /* 0x000fe20003800000 */
[----:B------:R-:W-:Y:S01]  /*5910*/  FMUL R3, R6, R155 ;  /* 0x0000009b06037220 */ /* 0x000fe20000400000 */
[----:B------:R-:W-:Y:S01]  /*5920*/  IADD3 R6, P4, R8, R165, RZ ;  /* 0x000000a508067210 */ /* 0x000fe20007f9e0ff */
[----:B--2---:R-:W-:-:S04]  /*5930*/  IMAD.WIDE.U32 R14, R23, R12, R20 ;  /* 0x0000000c170e7225 */ /* 0x004fc800078e0014 */
[----:B------:R-:W-:Y:S01]  /*5940*/  FFMA R3, R26, R154, R3 ;  /* 0x0000009a1a037223 */ /* 0x000fe20000000003 */
[----:B------:R-:W-:Y:S01]  /*5950*/  IMAD.X R7, R9, 0x1, R167, P4 ;  /* 0x0000000109077824 */ /* 0x000fe200020e06a7 */
[----:B------:R-:W-:Y:S01]  /*5960*/  LEA R10, P5, R14, R10, 0x1 ;  /* 0x0000000a0e0a7211 */ /* 0x000fe200078a08ff */
[----:B------:R-:W-:Y:S02]  /*5970*/  IMAD.IADD R13, R13, 0x1, R15 ;  /* 0x000000010d0d7824 */ /* 0x000fe400078e020f */
[----:B------:R-:W-:-:S03]  /*5980*/  F2FP.BF16.F32.PACK_AB R3, RZ, R3 ;  /* 0x00000003ff03723e */ /* 0x000fc600000010ff */
[----:B------:R-:W-:Y:S02]  /*5990*/  LEA.HI.X R11, R14, R11, R13, 0x1, P5 ;  /* 0x0000000b0e0b7211 */ /* 0x000fe400028f0c0d */
[----:B------:R2:W-:Y:S01]  /*59a0*/  @P3 STG.E.U16 desc[UR36][R6.64], R3 ;  /* 0x0000000306003986 */ /* 0x0005e2000c101524 */
[----:B------:R-:W-:Y:S05]  /*59b0*/  @!P2 BRA `(.L_x_159) ;  /* 0x000000000004a947 */ /* 0x000fea0003800000 */
[----:B------:R0:W5:Y:S02]  /*59c0*/  LDG.E.LTC128B.U16 R172, desc[UR36][R10.64+0x2] ;  /* 0x000002240aac7981 */ /* 0x000164000c1e1520 */
.L_x_159:
[----:B------:R-:W-:Y:S05]  /*59d0*/  BSYNC B1 ;  /* 0x0000000000017941 */ /* 0x000fea0003800000 */
.L_x_158:
[----:B-----5:R-:W-:Y:S01]  /*59e0*/  IMAD.U32 R12, R172, 0x10000, RZ ;  /* 0x00010000ac0c7824 */ /* 0x020fe200078e00ff */
[----:B------:R-:W-:Y:S01]  /*59f0*/  ISETP.GT.AND P3, PT, R0, 0x8, P0 ;  /* 0x000000080000780c */ /* 0x000fe20000764270 */
[----:B------:R-:W-:Y:S02]  /*5a00*/  BSSY B1, `(.L_x_160) ;  /* 0x0000007000017945 */ /* 0x000fe40003800000 */
[----:B------:R-:W-:-:S04]  /*5a10*/  FMUL R12, R12, R155 ;  /* 0x0000009b0c0c7220 */ /* 0x000fc80000400000 */
[----:B------:R-:W-:-:S05]  /*5a20*/  FFMA R12, R27, R154, R12 ;  /* 0x0000009a1b0c7223 */ /* 0x000fca000000000c */
[----:B------:R-:W-:-:S05]  /*5a30*/  F2FP.BF16.F32.PACK_AB R12, RZ, R12 ;  /* 0x0000000cff0c723e */ /* 0x000fca00000010ff */
[----:B------:R0:W-:Y:S01]  /*5a40*/  @P2 STG.E.U16 desc[UR36][R6.64+0x2], R12 ;  /* 0x0000020c06002986 */ /* 0x0001e2000c101524 */
[----:B------:R-:W-:Y:S05]  /*5a50*/  @!P3 BRA `(.L_x_161) ;  /* 0x000000000004b947 */ /* 0x000fea0003800000 */
[----:B------:R0:W5:Y:S02]  /*5a60*/  LDG.E.LTC128B.U16 R172, desc[UR36][R4.64+0x10] ;  /* 0x0000102404ac7981 */ /* 0x000164000c1e1520 */
.L_x_161:
[----:B------:R-:W-:Y:S05]  /*5a70*/  BSYNC B1 ;  /* 0x0000000000017941 */ /* 0x000fea0003800000 */
.L_x_160:
[----:B0-2--5:R-:W-:Y:S01]  /*5a80*/  IMAD.U32 R6, R172, 0x10000, RZ ;  /* 0x00010000ac067824 */ /* 0x025fe200078e00ff */
[----:B------:R-:W-:Y:S01]  /*5a90*/  ISETP.GT.AND P2, PT, R0, 0x9, P0 ;  /* 0x000000090000780c */ /* 0x000fe20000744270 */
[----:B------:R-:W-:Y:S01]  /*5aa0*/  IMAD.MOV.U32 R7, RZ, RZ, R9 ;  /* 0x000000ffff077224 */ /* 0x000fe200078e0009 */
[----:B------:R-:W-:Y:S01]  /*5ab0*/  BSSY B1, `(.L_x_162) ;  /* 0x0000008000017945 */ /* 0x000fe20003800000 */
[----:B------:R-:W-:Y:S01]  /*5ac0*/  FMUL R3, R6, R155 ;  /* 0x0000009b06037220 */ /* 0x000fe20000400000 */
[----:B------:R-:W-:-:S03]  /*5ad0*/  IMAD.MOV.U32 R6, RZ, RZ, R8 ;  /* 0x000000ffff067224 */ /* 0x000fc600078e0008 */
[----:B------:R-:W-:-:S05]  /*5ae0*/  FFMA R3, R28, R154, R3 ;  /* 0x0000009a1c037223 */ /* 0x000fca0000000003 */
[----:B------:R-:W-:-:S05]  /*5af0*/  F2FP.BF16.F32.PACK_AB R3, RZ, R3 ;  /* 0x00000003ff03723e */ /* 0x000fca00000010ff */
[----:B------:R0:W-:Y:S01]  /*5b00*/  @P3 STG.E.U16 desc[UR36][R6.64+0x10], R3 ;  /* 0x0000100306003986 */ /* 0x0001e2000c101524 */
[----:B------:R-:W-:Y:S05]  /*5b10*/  @!P2 BRA `(.L_x_163) ;  /* 0x000000000004a947 */ /* 0x000fea0003800000 */
[----:B------:R2:W5:Y:S02]  /*5b20*/  LDG.E.LTC128B.U16 R172, desc[UR36][R4.64+0x12] ;  /* 0x0000122404ac7981 */ /* 0x000564000c1e1520 */
.L_x_163:
[----:B------:R-:W-:Y:S05]  /*5b30*/  BSYNC B1 ;  /* 0x0000000000017941 */ /* 0x000fea0003800000 */
.L_x_162:
[----:B-----5:R-:W-:Y:S01]  /*5b40*/  SHF.L.U32 R12, R172, 0x10, RZ ;  /* 0x00000010ac0c7819 */ /* 0x020fe200000006ff */
[----:B------:R-:W-:Y:S01]  /*5b50*/  BSSY B1, `(.L_x_164) ;  /* 0x0000008000017945 */ /* 0x000fe20003800000 */
[----:B------:R-:W-:-:S03]  /*5b60*/  ISETP.GT.AND P4, PT, R0, 0x8, P1 ;  /* 0x000000080000780c */ /* 0x000fc60000f84270 */
[----:B------:R-:W-:-:S04]  /*5b70*/  FMUL R12, R12, R155 ;  /* 0x0000009b0c0c7220 */ /* 0x000fc80000400000 */
[----:B------:R-:W-:-:S05]  /*5b80*/  FFMA R12, R29, R154, R12 ;  /* 0x0000009a1d0c7223 */ /* 0x000fca000000000c */
[----:B------:R-:W-:-:S05]  /*5b90*/  F2FP.BF16.F32.PACK_AB R12, RZ, R12 ;  /* 0x0000000cff0c723e */ /* 0x000fca00000010ff */
[----:B------:R0:W-:Y:S01]  /*5ba0*/  @P2 STG.E.U16 desc[UR36][R6.64+0x12], R12 ;  /* 0x0000120c06002986 */ /* 0x0001e2000c101524 */
[----:B------:R-:W-:Y:S05]  /*5bb0*/  @!P4 BRA `(.L_x_165) ;  /* 0x000000000004c947 */ /* 0x000fea0003800000 */
[----:B------:R0:W5:Y:S02]  /*5bc0*/  LDG.E.LTC128B.U16 R172, desc[UR36][R10.64+0x10] ;  /* 0x000010240aac7981 */ /* 0x000164000c1e1520 */
.L_x_165:
[----:B------:R-:W-:Y:S05]  /*5bd0*/  BSYNC B1 ;  /* 0x0000000000017941 */ /* 0x000fea0003800000 */
.L_x_164:
[----:B0----5:R-:W-:Y:S01]  /*5be0*/  IMAD.U32 R12, R172, 0x10000, RZ ;  /* 0x00010000ac0c7824 */ /* 0x021fe200078e00ff */
[----:B------:R-:W-:Y:S01]  /*5bf0*/  IADD3 R8, P3, R165, R8, RZ ;  /* 0x00000008a5087210 */ /* 0x000fe20007f7e0ff */
[----:B------:R-:W-:Y:S01]  /*5c00*/  BSSY B1, `(.L_x_166) ;  /* 0x0000009000017945 */ /* 0x000fe20003800000 */
[----:B------:R-:W-:Y:S01]  /*5c10*/  ISETP.GT.AND P2, PT, R0, 0x9, P1 ;  /* 0x000000090000780c */ /* 0x000fe20000f44270 */
[----:B------:R-:W-:Y:S02]  /*5c20*/  FMUL R3, R12, R155 ;  /* 0x0000009b0c037220 */ /* 0x000fe40000400000 */
[----:B------:R-:W-:Y:S02]  /*5c30*/  IMAD.X R9, R167, 0x1, R9, P3 ;  /* 0x00000001a7097824 */ /* 0x000fe400018e0609 */
[----:B------:R-:W-:-:S05]  /*5c40*/  FFMA R3, R30, R154, R3 ;  /* 0x0000009a1e037223 */ /* 0x000fca0000000003 */
[----:B------:R-:W-:-:S05]  /*5c50*/  F2FP.BF16.F32.PACK_AB R3, RZ, R3 ;  /* 0x00000003ff03723e */ /* 0x000fca00000010ff */
[----:B------:R0:W-:Y:S01]  /*5c60*/  @P4 STG.E.U16 desc[UR36][R8.64+0x10], R3 ;  /* 0x0000100308004986 */ /* 0x0001e2000c101524 */
[----:B------:R-:W-:Y:S05]  /*5c70*/  @!P2 BRA `(.L_x_167) ;  /* 0x000000000004a947 */ /* 0x000fea0003800000 */
[----:B------:R0:W5:Y:S02]  /*5c80*/  LDG.E.LTC128B.U16 R172, desc[UR36][R10.64+0x12] ;  /* 0x000012240aac7981 */ /* 0x000164000c1e1520 */
.L_x_167:
[----:B------:R-:W-:Y:S05]  /*5c90*/  BSYNC B1 ;  /* 0x0000000000017941 */ /* 0x000fea0003800000 */
.L_x_166:
[----:B0----5:R-:W-:Y:S01]  /*5ca0*/  IMAD.U32 R8, R172, 0x10000, RZ ;  /* 0x00010000ac087824 */ /* 0x021fe200078e00ff */
[----:B------:R-:W-:Y:S01]  /*5cb0*/  ISETP.GT.AND P3, PT, R0, 0x10, P0 ;  /* 0x000000100000780c */ /* 0x000fe20000764270 */
[----:B------:R-:W-:Y:S02]  /*5cc0*/  BSSY B1, `(.L_x_168) ;  /* 0x0000009000017945 */ /* 0x000fe40003800000 */
[----:B------:R-:W-:-:S04]  /*5cd0*/  FMUL R8, R8, R155 ;  /* 0x0000009b08087220 */ /* 0x000fc80000400000 */
[----:B------:R-:W-:Y:S01]  /*5ce0*/  FFMA R31, R31, R154, R8 ;  /* 0x0000009a1f1f7223 */ /* 0x000fe20000000008 */
[----:B------:R-:W-:-:S04]  /*5cf0*/  IADD3 R8, P4, P5, R165, R158, R93 ;  /* 0x0000009ea5087210 */ /* 0x000fc80007d9e05d */
[----:B------:R-:W-:Y:S02]  /*5d00*/  F2FP.BF16.F32.PACK_AB R31, RZ, R31 ;  /* 0x0000001fff1f723e */ /* 0x000fe400000010ff */
[----:B------:R-:W-:-:S05]  /*5d10*/  IADD3.X R9, R167, R159, R95, P4, P5 ;  /* 0x0000009fa7097210 */ /* 0x000fca00027ea45f */
[----:B------:R0:W-:Y:S01]  /*5d20*/  @P2 STG.E.U16 desc[UR36][R8.64+0x12], R31 ;  /* 0x0000121f08002986 */ /* 0x0001e2000c101524 */
[----:B------:R-:W-:Y:S05]  /*5d30*/  @!P3 BRA `(.L_x_169) ;  /* 0x000000000004b947 */ /* 0x000fea0003800000 */
[----:B------:R0:W5:Y:S02]  /*5d40*/  LDG.E.LTC128B.U16 R172, desc[UR36][R4.64+0x20] ;  /* 0x0000202404ac7981 */ /* 0x000164000c1e1520 */
.L_x_169:
[----:B------:R-:W-:Y:S05]  /*5d50*/  BSYNC B1 ;  /* 0x0000000000017941 */ /* 0x000fea0003800000 */
.L_x_168:
        /* <DEDUP_REMOVED lines=9> */
.L_x_171:
[----:B------:R-:W-:Y:S05]  /*5df0*/  BSYNC B1 ;  /* 0x0000000000017941 */ /* 0x000fea0003800000 */
.L_x_170:
        /* <DEDUP_REMOVED lines=9> */
.L_x_173:
[----:B------:R-:W-:Y:S05]  /*5e90*/  BSYNC B1 ;  /* 0x0000000000017941 */ /* 0x000fea0003800000 */
.L_x_172:
[----:B0----5:R-:W-:Y:S01]  /*5ea0*/  IMAD.U32 R12, R172, 0x10000, RZ ;  /* 0x00010000ac0c7824 */ /* 0x021fe200078e00ff */
        /* <DEDUP_REMOVED lines=8> */
.L_x_175:
[----:B------:R-:W-:Y:S05]  /*5f30*/  BSYNC B1 ;  /* 0x0000000000017941 */ /* 0x000fea0003800000 */
.L_x_174:
        /* <DEDUP_REMOVED lines=9> */
.L_x_177:
[----:B------:R-:W-:Y:S05]  /*5fd0*/  BSYNC B1 ;  /* 0x0000000000017941 */ /* 0x000fea0003800000 */
.L_x_176:
        /* <DEDUP_REMOVED lines=9> */
.L_x_179:
[----:B------:R-:W-:Y:S05]  /*6070*/  BSYNC B1 ;  /* 0x0000000000017941 */ /* 0x000fea0003800000 */
.L_x_178:
        /* <DEDUP_REMOVED lines=9> */
.L_x_181:
[----:B------:R-:W-:Y:S05]  /*6110*/  BSYNC B1 ;  /* 0x0000000000017941 */ /* 0x000fea0003800000 */
.L_x_180:
[----:B0----5:R-:W-:Y:S01]  /*6120*/  SHF.L.U32 R12, R172, 0x10, RZ ;  /* 0x00000010ac0c7819 */ /* 0x021fe200000006ff */
        /* <DEDUP_REMOVED lines=8> */
.L_x_183:
[----:B------:R-:W-:Y:S05]  /*61b0*/  BSYNC B1 ;  /* 0x0000000000017941 */ /* 0x000fea0003800000 */
.L_x_182:
        /* <DEDUP_REMOVED lines=9> */
.L_x_185:
[----:B------:R-:W-:Y:S05]  /*6250*/  BSYNC B1 ;  /* 0x0000000000017941 */ /* 0x000fea0003800000 */
.L_x_184:
        /* <DEDUP_REMOVED lines=9> */
.L_x_187:
[----:B------:R-:W-:Y:S05]  /*62f0*/  BSYNC B1 ;  /* 0x0000000000017941 */ /* 0x000fea0003800000 */
.L_x_186:
        /* <DEDUP_REMOVED lines=9> */
.L_x_189:
[----:B------:R-:W-:Y:S05]  /*6390*/  BSYNC B1 ;  /* 0x0000000000017941 */ /* 0x000fea0003800000 */
.L_x_188:
        /* <DEDUP_REMOVED lines=9> */
.L_x_191:
[----:B------:R-:W-:Y:S05]  /*6430*/  BSYNC B1 ;  /* 0x0000000000017941 */ /* 0x000fea0003800000 */
.L_x_190:
        /* <DEDUP_REMOVED lines=9> */
.L_x_193:
[----:B------:R-:W-:Y:S05]  /*64d0*/  BSYNC B1 ;  /* 0x0000000000017941 */ /* 0x000fea0003800000 */
.L_x_192:
        /* <DEDUP_REMOVED lines=9> */
.L_x_195:
[----:B------:R-:W-:Y:S05]  /*6570*/  BSYNC B1 ;  /* 0x0000000000017941 */ /* 0x000fea0003800000 */
.L_x_194:
        /* <DEDUP_REMOVED lines=9> */
.L_x_197:
[----:B------:R-:W-:Y:S05]  /*6610*/  BSYNC B1 ;  /* 0x0000000000017941 */ /* 0x000fea0003800000 */
.L_x_196:
        /* <DEDUP_REMOVED lines=9> */
.L_x_199:
[----:B------:R-:W-:Y:S05]  /*66b0*/  BSYNC B1 ;  /* 0x0000000000017941 */ /* 0x000fea0003800000 */
.L_x_198:
        /* <DEDUP_REMOVED lines=9> */
.L_x_201:
[----:B------:R-:W-:Y:S05]  /*6750*/  BSYNC B1 ;  /* 0x0000000000017941 */ /* 0x000fea0003800000 */
.L_x_200:
        /* <DEDUP_REMOVED lines=9> */
.L_x_203:
[----:B------:R-:W-:Y:S05]  /*67f0*/  BSYNC B1 ;  /* 0x0000000000017941 */ /* 0x000fea0003800000 */
.L_x_202:
        /* <DEDUP_REMOVED lines=9> */
.L_x_205:
[----:B------:R-:W-:Y:S05]  /*6890*/  BSYNC B1 ;  /* 0x0000000000017941 */ /* 0x000fea0003800000 */
.L_x_204:
        /* <DEDUP_REMOVED lines=9> */
.L_x_207:
[----:B------:R-:W-:Y:S05]  /*6930*/  BSYNC B1 ;  /* 0x0000000000017941 */ /* 0x000fea0003800000 */
.L_x_206:
        /* <DEDUP_REMOVED lines=9> */
.L_x_209:
[----:B------:R-:W-:Y:S05]  /*69d0*/  BSYNC B1 ;  /* 0x0000000000017941 */ /* 0x000fea0003800000 */
.L_x_208:
        /* <DEDUP_REMOVED lines=9> */
.L_x_211:
[----:B------:R-:W-:Y:S05]  /*6a70*/  BSYNC B1 ;  /* 0x0000000000017941 */ /* 0x000fea0003800000 */
.L_x_210:
        /* <DEDUP_REMOVED lines=9> */
.L_x_213:
[----:B------:R-:W-:Y:S05]  /*6b10*/  BSYNC B1 ;  /* 0x0000000000017941 */ /* 0x000fea0003800000 */
.L_x_212:
        /* <DEDUP_REMOVED lines=9> */
.L_x_215:
[----:B------:R-:W-:Y:S05]  /*6bb0*/  BSYNC B1 ;  /* 0x0000000000017941 */ /* 0x000fea0003800000 */
.L_x_214:
        /* <DEDUP_REMOVED lines=9> */
.L_x_217:
[----:B------:R-:W-:Y:S05]  /*6c50*/  BSYNC B1 ;  /* 0x0000000000017941 */ /* 0x000fea0003800000 */
.L_x_216:
        /* <DEDUP_REMOVED lines=9> */
.L_x_219:
[----:B------:R-:W-:Y:S05]  /*6cf0*/  BSYNC B1 ;  /* 0x0000000000017941 */ /* 0x000fea0003800000 */
.L_x_218:
        /* <DEDUP_REMOVED lines=9> */
.L_x_221:
[----:B------:R-:W-:Y:S05]  /*6d90*/  BSYNC B1 ;  /* 0x0000000000017941 */ /* 0x000fea0003800000 */
.L_x_220:
        /* <DEDUP_REMOVED lines=9> */
.L_x_223:
[----:B------:R-:W-:Y:S05]  /*6e30*/  BSYNC B1 ;  /* 0x0000000000017941 */ /* 0x000fea0003800000 */
.L_x_222:
        /* <DEDUP_REMOVED lines=9> */
.L_x_225:
[----:B------:R-:W-:Y:S05]  /*6ed0*/  BSYNC B1 ;  /* 0x0000000000017941 */ /* 0x000fea0003800000 */
.L_x_224:
        /* <DEDUP_REMOVED lines=9> */
.L_x_227:
[----:B------:R-:W-:Y:S05]  /*6f70*/  BSYNC B1 ;  /* 0x0000000000017941 */ /* 0x000fea0003800000 */
.L_x_226:
        /* <DEDUP_REMOVED lines=9> */
.L_x_229:
[----:B------:R-:W-:Y:S05]  /*7010*/  BSYNC B1 ;  /* 0x0000000000017941 */ /* 0x000fea0003800000 */
.L_x_228:
        /* <DEDUP_REMOVED lines=9> */
.L_x_231:
[----:B------:R-:W-:Y:S05]  /*70b0*/  BSYNC B1 ;  /* 0x0000000000017941 */ /* 0x000fea0003800000 */
.L_x_230:
        /* <DEDUP_REMOVED lines=9> */
.L_x_233:
[----:B------:R-:W-:Y:S05]  /*7150*/  BSYNC B1 ;  /* 0x0000000000017941 */ /* 0x000fea0003800000 */
.L_x_232:
        /* <DEDUP_REMOVED lines=9> */
.L_x_235:
[----:B------:R-:W-:Y:S05]  /*71f0*/  BSYNC B1 ;  /* 0x0000000000017941 */ /* 0x000fea0003800000 */
.L_x_234:
        /* <DEDUP_REMOVED lines=9> */
.L_x_237:
[----:B------:R-:W-:Y:S05]  /*7290*/  BSYNC B1 ;  /* 0x0000000000017941 */ /* 0x000fea0003800000 */
.L_x_236:
        /* <DEDUP_REMOVED lines=9> */
.L_x_239:
[----:B------:R-:W-:Y:S05]  /*7330*/  BSYNC B1 ;  /* 0x0000000000017941 */ /* 0x000fea0003800000 */
.L_x_238:
        /* <DEDUP_REMOVED lines=9> */
.L_x_241:
[----:B------:R-:W-:Y:S05]  /*73d0*/  BSYNC B1 ;  /* 0x0000000000017941 */ /* 0x000fea0003800000 */
.L_x_240:
        /* <DEDUP_REMOVED lines=9> */
.L_x_243:
[----:B------:R-:W-:Y:S05]  /*7470*/  BSYNC B1 ;  /* 0x0000000000017941 */ /* 0x000fea0003800000 */
.L_x_242:
        /* <DEDUP_REMOVED lines=9> */
.L_x_245:
[----:B------:R-:W-:Y:S05]  /*7510*/  BSYNC B1 ;  /* 0x0000000000017941 */ /* 0x000fea0003800000 */
.L_x_244:
        /* <DEDUP_REMOVED lines=9> */
.L_x_247:
[----:B------:R-:W-:Y:S05]  /*75b0*/  BSYNC B1 ;  /* 0x0000000000017941 */ /* 0x000fea0003800000 */
.L_x_246:
        /* <DEDUP_REMOVED lines=9> */
.L_x_249:
[----:B------:R-:W-:Y:S05]  /*7650*/  BSYNC B1 ;  /* 0x0000000000017941 */ /* 0x000fea0003800000 */
.L_x_248:
        /* <DEDUP_REMOVED lines=9> */
.L_x_251:
[----:B------:R-:W-:Y:S05]  /*76f0*/  BSYNC B1 ;  /* 0x0000000000017941 */ /* 0x000fea0003800000 */
.L_x_250:
        /* <DEDUP_REMOVED lines=9> */
.L_x_253:
[----:B------:R-:W-:Y:S05]  /*7790*/  BSYNC B1 ;  /* 0x0000000000017941 */ /* 0x000fea0003800000 */
.L_x_252:
        /* <DEDUP_REMOVED lines=9> */
.L_x_255:
[----:B------:R-:W-:Y:S05]  /*7830*/  BSYNC B1 ;  /* 0x0000000000017941 */ /* 0x000fea0003800000 */
.L_x_254:
        /* <DEDUP_REMOVED lines=9> */
.L_x_257:
[----:B------:R-:W-:Y:S05]  /*78d0*/  BSYNC B1 ;  /* 0x0000000000017941 */ /* 0x000fea0003800000 */
.L_x_256:
        /* <DEDUP_REMOVED lines=9> */
.L_x_259:
[----:B------:R-:W-:Y:S05]  /*7970*/  BSYNC B1 ;  /* 0x0000000000017941 */ /* 0x000fea0003800000 */
.L_x_258:
        /* <DEDUP_REMOVED lines=9> */
.L_x_261:
[----:B------:R-:W-:Y:S05]  /*7a10*/  BSYNC B1 ;  /* 0x0000000000017941 */ /* 0x000fea0003800000 */
.L_x_260:
        /* <DEDUP_REMOVED lines=9> */
.L_x_263:
[----:B------:R-:W-:Y:S05]  /*7ab0*/  BSYNC B1 ;  /* 0x0000000000017941 */ /* 0x000fea0003800000 */
.L_x_262:
        /* <DEDUP_REMOVED lines=9> */
.L_x_265:
[----:B------:R-:W-:Y:S05]  /*7b50*/  BSYNC B1 ;  /* 0x0000000000017941 */ /* 0x000fea0003800000 */
.L_x_264:
        /* <DEDUP_REMOVED lines=9> */
.L_x_267:
[----:B------:R-:W-:Y:S05]  /*7bf0*/  BSYNC B1 ;  /* 0x0000000000017941 */ /* 0x000fea0003800000 */
.L_x_266:
        /* <DEDUP_REMOVED lines=9> */
.L_x_269:
[----:B------:R-:W-:Y:S05]  /*7c90*/  BSYNC B1 ;  /* 0x0000000000017941 */ /* 0x000fea0003800000 */
.L_x_268:
        /* <DEDUP_REMOVED lines=9> */
.L_x_271:
[----:B------:R-:W-:Y:S05]  /*7d30*/  BSYNC B1 ;  /* 0x0000000000017941 */ /* 0x000fea0003800000 */
.L_x_270:
        /* <DEDUP_REMOVED lines=9> */
.L_x_273:
[----:B------:R-:W-:Y:S05]  /*7dd0*/  BSYNC B1 ;  /* 0x0000000000017941 */ /* 0x000fea0003800000 */
.L_x_272:
        /* <DEDUP_REMOVED lines=9> */
.L_x_275:
[----:B------:R-:W-:Y:S05]  /*7e70*/  BSYNC B1 ;  /* 0x0000000000017941 */ /* 0x000fea0003800000 */
.L_x_274:
[----:B012--5:R-:W-:Y:S01]  /*7e80*/  IMAD.U32 R4, R172, 0x10000, RZ ;  /* 0x00010000ac047824 */ /* 0x027fe200078e00ff */
        /* <DEDUP_REMOVED lines=8> */
.L_x_277:
[----:B------:R-:W-:Y:S05]  /*7f10*/  BSYNC B1 ;  /* 0x0000000000017941 */ /* 0x000fea0003800000 */
.L_x_276:
[----:B0----5:R-:W-:Y:S01]  /*7f20*/  IMAD.U32 R4, R172, 0x10000, RZ ;  /* 0x00010000ac047824 */ /* 0x021fe200078e00ff */
[----:B------:R-:W-:Y:S01]  /*7f30*/  ISETP.GT.AND P1, PT, R0, 0x79, P1 ;  /* 0x000000790000780c */ /* 0x000fe20000f24270 */
[----:B------:R-:W-:Y:S01]  /*7f40*/  @P2 IMAD.MOV.U32 R5, RZ, RZ, R9 ;  /* 0x000000ffff052224 */ /* 0x000fe200078e0009 */
[----:B------:R-:W-:Y:S01]  /*7f50*/  BSSY B1, `(.L_x_278) ;  /* 0x0000008000017945 */ /* 0x000fe20003800000 */
[----:B------:R-:W-:Y:S01]  /*7f60*/  FMUL R3, R4, R155 ;  /* 0x0000009b04037220 */ /* 0x000fe20000400000 */
[----:B------:R-:W-:-:S03]  /*7f70*/  @P2 MOV R4, R8 ;  /* 0x0000000800042202 */ /* 0x000fc60000000f00 */
[----:B------:R-:W-:-:S05]  /*7f80*/  FFMA R3, R86, R154, R3 ;  /* 0x0000009a56037223 */ /* 0x000fca0000000003 */
[----:B------:R-:W-:-:S05]  /*7f90*/  F2FP.BF16.F32.PACK_AB R3, RZ, R3 ;  /* 0x00000003ff03723e */ /* 0x000fca00000010ff */
[----:B------:R0:W-:Y:S01]  /*7fa0*/  @P2 STG.E.U16 desc[UR36][R4.64+0xf0], R3 ;  /* 0x0000f00304002986 */ /* 0x0001e2000c101524 */
[----:B------:R-:W-:Y:S05]  /*7fb0*/  @!P1 BRA `(.L_x_279) ;  /* 0x0000000000049947 */ /* 0x000fea0003800000 */
[----:B------:R2:W5:Y:S02]  /*7fc0*/  LDG.E.LTC128B.U16 R172, desc[UR36][R10.64+0xf2] ;  /* 0x0000f2240aac7981 */ /* 0x000564000c1e1520 */
.L_x_279:
[----:B------:R-:W-:Y:S05]  /*7fd0*/  BSYNC B1 ;  /* 0x0000000000017941 */ /* 0x000fea0003800000 */
.L_x_278:
[----:B------:R-:W-:Y:S05]  /*7fe0*/  @!P1 BRA `(.L_x_280) ;  /* 0x00000024004c9947 */ /* 0x000fea0003800000 */
[----:B-----5:R-:W-:-:S04]  /*7ff0*/  IMAD.U32 R172, R172, 0x10000, RZ ;  /* 0x00010000acac7824 */ /* 0x020fc800078e00ff */
[----:B------:R-:W-:-:S04]  /*8000*/  FMUL R172, R172, R155 ;  /* 0x0000009bacac7220 */ /* 0x000fc80000400000 */
[----:B------:R-:W-:-:S05]  /*8010*/  FFMA R172, R87, R154, R172 ;  /* 0x0000009a57ac7223 */ /* 0x000fca00000000ac */
[----:B------:R-:W-:-:S05]  /*8020*/  F2FP.BF16.F32.PACK_AB R172, RZ, R172 ;  /* 0x000000acffac723e */ /* 0x000fca00000010ff */
[----:B------:R0:W-:Y:S01]  /*8030*/  STG.E.U16 desc[UR36][R8.64+0xf2], R172 ;  /* 0x0000f2ac08007986 */ /* 0x0001e2000c101524 */
[----:B------:R-:W-:Y:S05]  /*8040*/  BRA `(.L_x_280) ;  /* 0x0000002400347947 */ /* 0x000fea0003800000 */
.L_x_29:
[----:B------:R-:W-:Y:S01]  /*8050*/  ULDC.64 UR4, c[0x0][0x5c0] ;  /* 0x0001700000047ab9 */ /* 0x000fe20000000a00 */
[-C--:B------:R-:W-:Y:S01]  /*8060*/  FMUL R88, R88, R154.reuse ;  /* 0x0000009a58587220 */ /* 0x080fe20000400000 */
[----:B------:R-:W-:Y:S01]  /*8070*/  LEA R8, P0, R166, UR4, 0x1 ;  /* 0x00000004a6087c11 */ /* 0x000fe2000f8008ff */
[----:B------:R-:W-:Y:S01]  /*8080*/  IMAD.SHL.U32 R7, R4, 0x10, RZ ;  /* 0x0000001004077824 */ /* 0x000fe200078e00ff */
[----:B------:R-:W-:Y:S01]  /*8090*/  ISETP.GT.AND P2, PT, R0, 0x1, P3 ;  /* 0x000000010000780c */ /* 0x000fe20001f44270 */
[-C--:B------:R-:W-:Y:S01]  /*80a0*/  FMUL R89, R89, R154.reuse ;  /* 0x0000009a59597220 */ /* 0x080fe20000400000 */
[----:B------:R-:W-:Y:S01]  /*80b0*/  LEA.HI.X R9, R166, UR5, R169, 0x1, P0 ;  /* 0x00000005a6097c11 */ /* 0x000fe200080f0ca9 */
[-C--:B------:R-:W-:Y:S01]  /*80c0*/  FMUL R90, R90, R154.reuse ;  /* 0x0000009a5a5a7220 */ /* 0x080fe20000400000 */
[----:B------:R-:W-:Y:S01]  /*80d0*/  ISETP.GT.AND P0, PT, R3, 0x8, PT ;  /* 0x000000080300780c */ /* 0x000fe20003f04270 */
[----:B------:R-:W-:Y:S01]  /*80e0*/  FMUL R91, R91, R154 ;  /* 0x0000009a5b5b7220 */ /* 0x000fe20000400000 */
[----:B------:R-:W-:Y:S01]  /*80f0*/  F2FP.BF16.F32.PACK_AB R88, RZ, R88 ;  /* 0x00000058ff58723e */ /* 0x000fe200000010ff */
[-C--:B------:R-:W-:Y:S01]  /*8100*/  FMUL R92, R92, R154.reuse ;  /* 0x0000009a5c5c7220 */ /* 0x080fe20000400000 */
[----:B------:R-:W-:Y:S01]  /*8110*/  ISETP.GT.AND P4, PT, R0, RZ, P0 ;  /* 0x000000ff0000720c */ /* 0x000fe20000784270 */
[----:B------:R-:W-:Y:S01]  /*8120*/  FMUL R93, R93, R154 ;  /* 0x0000009a5d5d7220 */ /* 0x000fe20000400000 */
[----:B------:R-:W-:Y:S01]  /*8130*/  SHF.L.U64.HI R6, R4, 0x4, R5 ;  /* 0x0000000404067819 */ /* 0x000fe20000010205 */
[----:B------:R-:W-:Y:S01]  /*8140*/  @P1 STG.E.U16 desc[UR36][R8.64], R88 ;  /* 0x0000005808001986 */ /* 0x000fe2000c101524 */
[----:B------:R-:W-:Y:S01]  /*8150*/  IADD3 R10, P5, R7, R8, RZ ;  /* 0x00000008070a7210 */ /* 0x000fe20007fbe0ff */
[-C--:B------:R-:W-:Y:S01]  /*8160*/  FMUL R94, R94, R154.reuse ;  /* 0x0000009a5e5e7220 */ /* 0x080fe20000400000 */
[----:B------:R-:W-:Y:S01]  /*8170*/  ISETP.GT.AND P1, PT, R0, 0x1, P0 ;  /* 0x000000010000780c */ /* 0x000fe20000724270 */
[----:B------:R-:W-:Y:S01]  /*8180*/  FMUL R95, R95, R154 ;  /* 0x0000009a5f5f7220 */ /* 0x000fe20000400000 */
[----:B------:R-:W-:Y:S01]  /*8190*/  F2FP.BF16.F32.PACK_AB R89, RZ, R89 ;  /* 0x00000059ff59723e */ /* 0x000fe200000010ff */
[----:B------:R-:W-:Y:S01]  /*81a0*/  IMAD.X R11, R6, 0x1, R9, P5 ;  /* 0x00000001060b7824 */ /* 0x000fe200028e0609 */
[----:B------:R-:W-:Y:S01]  /*81b0*/  F2FP.BF16.F32.PACK_AB R90, RZ, R90 ;  /* 0x0000005aff5a723e */ /* 0x000fe200000010ff */
[-C--:B------:R-:W-:Y:S01]  /*81c0*/  FMUL R96, R96, R154.reuse ;  /* 0x0000009a60607220 */ /* 0x080fe20000400000 */
[----:B------:R-:W-:Y:S01]  /*81d0*/  F2FP.BF16.F32.PACK_AB R91, RZ, R91 ;  /* 0x0000005bff5b723e */ /* 0x000fe200000010ff */
[----:B------:R-:W-:Y:S01]  /*81e0*/  @P2 STG.E.U16 desc[UR36][R8.64+0x2], R89 ;  /* 0x0000025908002986 */ /* 0x000fe2000c101524 */
[C---:B------:R-:W-:Y:S01]  /*81f0*/  ISETP.GT.AND P5, PT, R0.reuse, 0x9, P3 ;  /* 0x000000090000780c */ /* 0x040fe20001fa4270 */
[-C--:B------:R-:W-:Y:S01]  /*8200*/  FMUL R97, R97, R154.reuse ;  /* 0x0000009a61617220 */ /* 0x080fe20000400000 */
[C---:B------:R-:W-:Y:S01]  /*8210*/  ISETP.GT.AND P2, PT, R0.reuse, 0x8, P0 ;  /* 0x000000080000780c */ /* 0x040fe20000744270 */
[----:B------:R-:W-:Y:S01]  /*8220*/  @P4 STG.E.U16 desc[UR36][R10.64], R90 ;  /* 0x0000005a0a004986 */ /* 0x000fe2000c101524 */
[----:B------:R-:W-:Y:S01]  /*8230*/  ISETP.GT.AND P4, PT, R0, 0x8, P3 ;  /* 0x000000080000780c */ /* 0x000fe20001f84270 */
[----:B------:R-:W-:Y:S01]  /*8240*/  FMUL R98, R98, R154 ;  /* 0x0000009a62627220 */ /* 0x000fe20000400000 */
[----:B------:R-:W-:Y:S01]  /*8250*/  F2FP.BF16.F32.PACK_AB R92, RZ, R92 ;  /* 0x0000005cff5c723e */ /* 0x000fe200000010ff */
[----:B------:R-:W-:Y:S01]  /*8260*/  @P1 STG.E.U16 desc[UR36][R10.64+0x2], R91 ;  /* 0x0000025b0a001986 */ /* 0x000fe2000c101524 */
[----:B------:R-:W-:Y:S01]  /*8270*/  ISETP.GT.AND P1, PT, R0, 0x9, P0 ;  /* 0x000000090000780c */ /* 0x000fe20000724270 */
[-C--:B------:R-:W-:Y:S01]  /*8280*/  FMUL R99, R99, R154.reuse ;  /* 0x0000009a63637220 */ /* 0x080fe20000400000 */
[----:B------:R-:W-:Y:S01]  /*8290*/  F2FP.BF16.F32.PACK_AB R93, RZ, R93 ;  /* 0x0000005dff5d723e */ /* 0x000fe200000010ff */
[----:B------:R-:W-:Y:S01]  /*82a0*/  FMUL R100, R100, R154 ;  /* 0x0000009a64647220 */ /* 0x000fe20000400000 */
[----:B------:R-:W-:Y:S01]  /*82b0*/  F2FP.BF16.F32.PACK_AB R94, RZ, R94 ;  /* 0x0000005eff5e723e */ /* 0x000fe200000010ff */
[-C--:B------:R-:W-:Y:S01]  /*82c0*/  FMUL R101, R101, R154.reuse ;  /* 0x0000009a65657220 */ /* 0x080fe20000400000 */
[----:B------:R-:W-:Y:S01]  /*82d0*/  F2FP.BF16.F32.PACK_AB R95, RZ, R95 ;  /* 0x0000005fff5f723e */ /* 0x000fe200000010ff */
[----:B------:R-:W-:Y:S01]  /*82e0*/  FMUL R102, R102, R154 ;  /* 0x0000009a66667220 */ /* 0x000fe20000400000 */
[----:B------:R-:W-:Y:S01]  /*82f0*/  F2FP.BF16.F32.PACK_AB R96, RZ, R96 ;  /* 0x00000060ff60723e */ /* 0x000fe200000010ff */
[----:B------:R-:W-:Y:S01]  /*8300*/  @P4 STG.E.U16 desc[UR36][R8.64+0x10], R92 ;  /* 0x0000105c08004986 */ /* 0x000fe2000c101524 */
[C---:B------:R-:W-:Y:S01]  /*8310*/  ISETP.GT.AND P4, PT, R0.reuse, 0x10, P3 ;  /* 0x000000100000780c */ /* 0x040fe20001f84270 */
[-C--:B------:R-:W-:Y:S01]  /*8320*/  FMUL R103, R103, R154.reuse ;  /* 0x0000009a67677220 */ /* 0x080fe20000400000 */
[----:B------:R-:W-:Y:S01]  /*8330*/  F2FP.BF16.F32.PACK_AB R97, RZ, R97 ;  /* 0x00000061ff61723e */ /* 0x000fe200000010ff */
[----:B------:R-:W-:Y:S01]  /*8340*/  @P5 STG.E.U16 desc[UR36][R8.64+0x12], R93 ;  /* 0x0000125d08005986 */ /* 0x000fe2000c101524 */
[----:B------:R-:W-:Y:S01]  /*8350*/  ISETP.GT.AND P5, PT, R0, 0x11, P0 ;  /* 0x000000110000780c */ /* 0x000fe200007a4270 */
        /* <DEDUP_REMOVED lines=74> */
[-C--:B------:R-:W-:Y:S01]  /*8800*/  FMUL R125, R125, R154.reuse ;  /* 0x0000009a7d7d7220 */ /* 0x080fe20000400000 */
[----:B------:R-:W-:Y:S01]  /*8810*/  F2FP.BF16.F32.PACK_AB R119, RZ, R119 ;  /* 0x00000077ff77723e */ /* 0x000fe200000010ff */
[----:B------:R-:W-:Y:S01]  /*8820*/  FMUL R126, R126, R154 ;  /* 0x0000009a7e7e7220 */ /* 0x000fe20000400000 */
[----:B------:R-:W-:Y:S01]  /*8830*/  F2FP.BF16.F32.PACK_AB R120, RZ, R120 ;  /* 0x00000078ff78723e */ /* 0x000fe200000010ff */
        /* <DEDUP_REMOVED lines=64> */
[----:B------:R-:W-:Y:S01]  /*8c40*/  FMUL R145, R145, R154 ;  /* 0x0000009a91917220 */ /* 0x000fe20000400000 */
[----:B------:R-:W-:Y:S01]  /*8c50*/  F2FP.BF16.F32.PACK_AB R139, RZ, R139 ;  /* 0x0000008bff8b723e */ /* 0x000fe200000010ff */
[----:B------:R-:W-:Y:S01]  /*8c60*/  IMAD.SHL.U32 R21, R4, 0x100, RZ ;  /* 0x0000010004157824 */ /* 0x000fe200078e00ff */
[----:B------:R-:W-:Y:S01]  /*8c70*/  F2FP.BF16.F32.PACK_AB R140, RZ, R140 ;  /* 0x0000008cff8c723e */ /* 0x000fe200000010ff */
[----:B------:R-:W-:Y:S01]  /*8c80*/  @P1 STG.E.U16 desc[UR36][R8.64+0x90], R124 ;  /* 0x0000907c08001986 */ /* 0x000fe2000c101524 */
[----:B------:R-:W-:Y:S01]  /*8c90*/  ISETP.GT.AND P1, PT, R0, 0x50, P3 ;  /* 0x000000500000780c */ /* 0x000fe20001f24270 */
[-C--:B------:R-:W-:Y:S01]  /*8ca0*/  FMUL R146, R146, R154.reuse ;  /* 0x0000009a92927220 */ /* 0x080fe20000400000 */
[----:B------:R-:W-:Y:S01]  /*8cb0*/  F2FP.BF16.F32.PACK_AB R141, RZ, R141 ;  /* 0x0000008dff8d723e */ /* 0x000fe200000010ff */
[----:B------:R-:W-:Y:S01]  /*8cc0*/  @P2 STG.E.U16 desc[UR36][R8.64+0x92], R125 ;  /* 0x0000927d08002986 */ /* 0x000fe2000c101524 */
[C---:B------:R-:W-:Y:S01]  /*8cd0*/  ISETP.GT.AND P2, PT, R0.reuse, 0x51, P3 ;  /* 0x000000510000780c */ /* 0x040fe20001f44270 */
[----:B------:R-:W-:Y:S01]  /*8ce0*/  FMUL R147, R147, R154 ;  /* 0x0000009a93937220 */ /* 0x000fe20000400000 */
        /* <DEDUP_REMOVED lines=12> */
[----:B------:R-:W-:Y:S01]  /*8db0*/  SHF.L.U64.HI R15, R4, 0x8, R5 ;  /* 0x00000008040f7819 */ /* 0x000fe20000010205 */
[----:B------:R-:W-:Y:S01]  /*8dc0*/  @P2 STG.E.U16 desc[UR36][R8.64+0xa2], R129 ;  /* 0x0000a28108002986 */ /* 0x000fe2000c101524 */
[C---:B------:R-:W-:Y:S01]  /*8dd0*/  ISETP.GT.AND P2, PT, R0.reuse, 0x59, P3 ;  /* 0x000000590000780c */ /* 0x040fe20001f44270 */
        /* <DEDUP_REMOVED lines=56> */
[----:B------:R-:W-:Y:S01]  /*9160*/  FMUL R39, R39, R154 ;  /* 0x0000009a27277220 */ /* 0x000fe20000400000 */
[----:B------:R-:W-:Y:S01]  /*9170*/  F2FP.BF16.F32.PACK_AB R33, RZ, R33 ;  /* 0x00000021ff21723e */ /* 0x000fe200000010ff */
[----:B------:R-:W-:Y:S01]  /*9180*/  @P2 STG.E.U16 desc[UR36][R10.64+0xd0], R142 ;  /* 0x0000d08e0a002986 */ /* 0x000fe2000c101524 */
[----:B------:R-:W-:Y:S01]  /*9190*/  F2FP.BF16.F32.PACK_AB R34, RZ, R34 ;  /* 0x00000022ff22723e */ /* 0x000fe200000010ff */
[-C--:B------:R-:W-:Y:S01]  /*91a0*/  FMUL R40, R40, R154.reuse ;  /* 0x0000009a28287220 */ /* 0x080fe20000400000 */
[----:B------:R-:W-:Y:S01]  /*91b0*/  F2FP.BF16.F32.PACK_AB R35, RZ, R35 ;  /* 0x00000023ff23723e */ /* 0x000fe200000010ff */
[----:B------:R-:W-:Y:S01]  /*91c0*/  FMUL R41, R41, R154 ;  /* 0x0000009a29297220 */ /* 0x000fe20000400000 */
[----:B------:R-:W-:Y:S01]  /*91d0*/  F2FP.BF16.F32.PACK_AB R36, RZ, R36 ;  /* 0x00000024ff24723e */ /* 0x000fe200000010ff */
[----:B------:R-:W-:Y:S01]  /*91e0*/  @P4 STG.E.U16 desc[UR36][R10.64+0xd2], R143 ;  /* 0x0000d28f0a004986 */ /* 0x000fe2000c101524 */
[----:B------:R-:W-:Y:S01]  /*91f0*/  ISETP.GT.AND P4, PT, R0, 0x71, P0 ;  /* 0x000000710000780c */ /* 0x000fe20000784270 */
[----:B------:R-:W-:Y:S01]  /*9200*/  FMUL R42, R42, R154 ;  /* 0x0000009a2a2a7220 */ /* 0x000fe20000400000 */
[----:B------:R-:W-:Y:S01]  /*9210*/  F2FP.BF16.F32.PACK_AB R37, RZ, R37 ;  /* 0x00000025ff25723e */ /* 0x000fe200000010ff */
[----:B------:R-:W-:Y:S01]  /*9220*/  @P5 STG.E.U16 desc[UR36][R8.64+0xe0], R144 ;  /* 0x0000e09008005986 */ /* 0x000fe2000c101524 */
[----:B------:R-:W-:Y:S01]  /*9230*/  ISETP.GT.AND P5, PT, R0, 0x70, P0 ;  /* 0x000000700000780c */ /* 0x000fe200007a4270 */
[----:B------:R-:W-:Y:S01]  /*9240*/  @P1 IMAD.MOV.U32 R4, RZ, RZ, R8 ;  /* 0x000000ffff041224 */ /* 0x000fe200078e0008 */
[----:B------:R-:W-:Y:S01]  /*9250*/  F2FP.BF16.F32.PACK_AB R38, RZ, R38 ;  /* 0x00000026ff26723e */ /* 0x000fe200000010ff */
[----:B------:R-:W-:Y:S01]  /*9260*/  @P1 IMAD.MOV.U32 R5, RZ, RZ, R9 ;  /* 0x000000ffff051224 */ /* 0x000fe200078e0009 */
[----:B------:R-:W-:Y:S01]  /*9270*/  F2FP.BF16.F32.PACK_AB R39, RZ, R39 ;  /* 0x00000027ff27723e */ /* 0x000fe200000010ff */
[----:B------:R-:W-:Y:S01]  /*9280*/  FMUL R43, R43, R154 ;  /* 0x0000009a2b2b7220 */ /* 0x000fe20000400000 */
[----:B------:R-:W-:Y:S01]  /*9290*/  F2FP.BF16.F32.PACK_AB R40, RZ, R40 ;  /* 0x00000028ff28723e */ /* 0x000fe200000010ff */
[----:B------:R-:W-:Y:S01]  /*92a0*/  FMUL R44, R44, R154 ;  /* 0x0000009a2c2c7220 */ /* 0x000fe20000400000 */
[----:B------:R0:W-:Y:S01]  /*92b0*/  @P1 STG.E.U16 desc[UR36][R4.64+0xe2], R145 ;  /* 0x0000e29104001986 */ /* 0x0001e2000c101524 */
[----:B------:R-:W-:Y:S01]  /*92c0*/  IADD3 R12, P1, P2, R7, R8, R21 ;  /* 0x00000008070c7210 */ /* 0x000fe20007a3e015 */
[-C--:B------:R-:W-:Y:S01]  /*92d0*/  FMUL R45, R45, R154.reuse ;  /* 0x0000009a2d2d7220 */ /* 0x080fe20000400000 */
[----:B------:R-:W-:Y:S01]  /*92e0*/  F2FP.BF16.F32.PACK_AB R41, RZ, R41 ;  /* 0x00000029ff29723e */ /* 0x000fe200000010ff */
[-C--:B------:R-:W-:Y:S01]  /*92f0*/  FMUL R46, R46, R154.reuse ;  /* 0x0000009a2e2e7220 */ /* 0x080fe20000400000 */
[----:B------:R-:W-:Y:S01]  /*9300*/  IADD3.X R13, R6, R9, R15, P1, P2 ;  /* 0x00000009060d7210 */ /* 0x000fe20000fe440f */
[-C--:B------:R-:W-:Y:S01]  /*9310*/  FMUL R47, R47, R154.reuse ;  /* 0x0000009a2f2f7220 */ /* 0x080fe20000400000 */
[C---:B------:R-:W-:Y:S01]  /*9320*/  ISETP.GT.AND P1, PT, R3.reuse, 0x80, PT ;  /* 0x000000800300780c */ /* 0x040fe20003f24270 */
[-C--:B------:R-:W-:Y:S01]  /*9330*/  FMUL R48, R48, R154.reuse ;  /* 0x0000009a30307220 */ /* 0x080fe20000400000 */
[----:B------:R-:W-:Y:S01]  /*9340*/  ISETP.GT.AND P2, PT, R3, 0x88, PT ;  /* 0x000000880300780c */ /* 0x000fe20003f44270 */
[----:B------:R-:W-:Y:S01]  /*9350*/  FMUL R49, R49, R154 ;  /* 0x0000009a31317220 */ /* 0x000fe20000400000 */
[----:B------:R-:W-:Y:S01]  /*9360*/  F2FP.BF16.F32.PACK_AB R42, RZ, R42 ;  /* 0x0000002aff2a723e */ /* 0x000fe200000010ff */
[----:B0-----:R-:W-:Y:S01]  /*9370*/  @P5 IMAD.MOV.U32 R4, RZ, RZ, R10 ;  /* 0x000000ffff045224 */ /* 0x001fe200078e000a */
[----:B------:R-:W-:Y:S01]  /*9380*/  @P5 MOV R5, R11 ;  /* 0x0000000b00055202 */ /* 0x000fe20000000f00 */
[-C--:B------:R-:W-:Y:S01]  /*9390*/  FMUL R50, R50, R154.reuse ;  /* 0x0000009a32327220 */ /* 0x080fe20000400000 */
[----:B------:R-:W-:Y:S01]  /*93a0*/  F2FP.BF16.F32.PACK_AB R43, RZ, R43 ;  /* 0x0000002bff2b723e */ /* 0x000fe200000010ff */
[----:B------:R-:W-:Y:S01]  /*93b0*/  FMUL R51, R51, R154 ;  /* 0x0000009a33337220 */ /* 0x000fe20000400000 */
[----:B------:R-:W-:Y:S01]  /*93c0*/  F2FP.BF16.F32.PACK_AB R44, RZ, R44 ;  /* 0x0000002cff2c723e */ /* 0x000fe200000010ff */
[----:B------:R0:W-:Y:S01]  /*93d0*/  @P5 STG.E.U16 desc[UR36][R4.64+0xe0], R146 ;  /* 0x0000e09204005986 */ /* 0x0001e2000c101524 */
[----:B------:R-:W-:Y:S01]  /*93e0*/  ISETP.GT.AND P5, PT, R0, 0x78, P3 ;  /* 0x000000780000780c */ /* 0x000fe20001fa4270 */
[-C--:B------:R-:W-:Y:S01]  /*93f0*/  FMUL R52, R52, R154.reuse ;  /* 0x0000009a34347220 */ /* 0x080fe20000400000 */
[C---:B------:R-:W-:Y:S01]  /*9400*/  ISETP.GT.AND P3, PT, R0.reuse, 0x79, P3 ;  /* 0x000000790000780c */ /* 0x040fe20001f64270 */
[----:B------:R-:W-:Y:S01]  /*9410*/  @P4 STG.E.U16 desc[UR36][R10.64+0xe2], R147 ;  /* 0x0000e2930a004986 */ /* 0x000fe2000c101524 */
[C---:B------:R-:W-:Y:S01]  /*9420*/  ISETP.GT.AND P4, PT, R0.reuse, 0x78, P0 ;  /* 0x000000780000780c */ /* 0x040fe20000784270 */
[-C--:B------:R-:W-:Y:S01]  /*9430*/  FMUL R53, R53, R154.reuse ;  /* 0x0000009a35357220 */ /* 0x080fe20000400000 */
[----:B------:R-:W-:Y:S01]  /*9440*/  ISETP.GT.AND P0, PT, R0, 0x79, P0 ;  /* 0x000000790000780c */ /* 0x000fe20000704270 */
[-C--:B------:R-:W-:Y:S01]  /*9450*/  FMUL R54, R54, R154.reuse ;  /* 0x0000009a36367220 */ /* 0x080fe20000400000 */
[----:B------:R-:W-:Y:S01]  /*9460*/  F2FP.BF16.F32.PACK_AB R45, RZ, R45 ;  /* 0x0000002dff2d723e */ /* 0x000fe200000010ff */
[----:B------:R-:W-:Y:S01]  /*9470*/  FMUL R55, R55, R154 ;  /* 0x0000009a37377220 */ /* 0x000fe20000400000 */
[----:B------:R-:W-:Y:S01]  /*9480*/  F2FP.BF16.F32.PACK_AB R46, RZ, R46 ;  /* 0x0000002eff2e723e */ /* 0x000fe200000010ff */
[----:B------:R-:W-:Y:S01]  /*9490*/  FMUL R56, R56, R154 ;  /* 0x0000009a38387220 */ /* 0x000fe20000400000 */
[----:B------:R-:W-:Y:S01]  /*94a0*/  F2FP.BF16.F32.PACK_AB R47, RZ, R47 ;  /* 0x0000002fff2f723e */ /* 0x000fe200000010ff */
[----:B------:R-:W-:Y:S01]  /*94b0*/  @P5 STG.E.U16 desc[UR36][R8.64+0xf0], R148 ;  /* 0x0000f09408005986 */ /* 0x000fe2000c101524 */
[----:B0-----:R-:W-:Y:S01]  /*94c0*/  IADD3 R4, P5, R21, R8, RZ ;  /* 0x0000000815047210 */ /* 0x001fe20007fbe0ff */
[----:B------:R-:W-:Y:S01]  /*94d0*/  FMUL R57, R57, R154 ;  /* 0x0000009a39397220 */ /* 0x000fe20000400000 */
[----:B------:R-:W-:Y:S01]  /*94e0*/  F2FP.BF16.F32.PACK_AB R48, RZ, R48 ;  /* 0x00000030ff30723e */ /* 0x000fe200000010ff */
[----:B------:R0:W-:Y:S01]  /*94f0*/  @P3 STG.E.U16 desc[UR36][R8.64+0xf2], R149 ;  /* 0x0000f29508003986 */ /* 0x0001e2000c101524 */
[C---:B------:R-:W-:Y:S01]  /*9500*/  ISETP.GT.AND P3, PT, R0.reuse, RZ, P1 ;  /* 0x000000ff0000720c */ /* 0x040fe20000f64270 */
[----:B------:R-:W-:Y:S01]  /*9510*/  IMAD.X R5, R15, 0x1, R9, P5 ;  /* 0x000000010f057824 */ /* 0x000fe200028e0609 */
[C---:B------:R-:W-:Y:S01]  /*9520*/  ISETP.GT.AND P5, PT, R0.reuse, RZ, P2 ;  /* 0x000000ff0000720c */ /* 0x040fe200017a4270 */
        /* <DEDUP_REMOVED lines=14> */
[----:B------:R-:W-:Y:S01]  /*9610*/  @P4 STG.E.U16 desc[UR36][R4.64+0x2], R25 ;  /* 0x0000021904004986 */ /* 0x000fe2000c101524 */
[----:B------:R-:W-:Y:S01]  /*9620*/  IADD3 R14, P4, R7, R4, RZ ;  /* 0x00000004070e7210 */ /* 0x000fe20007f9e0ff */
[--C-:B------:R-:W-:Y:S01]  /*9630*/  IMAD.X R9, R6, 0x1, R5.reuse, P3 ;  /* 0x0000000106097824 */ /* 0x100fe200018e0605 */
[----:B------:R-:W-:Y:S01]  /*9640*/  ISETP.GT.AND P3, PT, R0, 0x9, P2 ;  /* 0x000000090000780c */ /* 0x000fe20001764270 */
[-C--:B------:R-:W-:Y:S01]  /*9650*/  FMUL R62, R62, R154.reuse ;  /* 0x0000009a3e3e7220 */ /* 0x080fe20000400000 */
[----:B------:R-:W-:Y:S01]  /*9660*/  F2FP.BF16.F32.PACK_AB R53, RZ, R53 ;  /* 0x00000035ff35723e */ /* 0x000fe200000010ff */
[----:B------:R-:W-:Y:S01]  /*9670*/  IMAD.X R15, R6, 0x1, R5, P4 ;  /* 0x00000001060f7824 */ /* 0x000fe200020e0605 */
[----:B------:R-:W-:Y:S01]  /*9680*/  ISETP.GT.AND P4, PT, R0, 0x8, P1 ;  /* 0x000000080000780c */ /* 0x000fe20000f84270 */
[----:B------:R-:W-:Y:S01]  /*9690*/  FMUL R63, R63, R154 ;  /* 0x0000009a3f3f7220 */ /* 0x000fe20000400000 */
[----:B------:R-:W-:Y:S01]  /*96a0*/  F2FP.BF16.F32.PACK_AB R54, RZ, R54 ;  /* 0x00000036ff36723e */ /* 0x000fe200000010ff */
[-C--:B------:R-:W-:Y:S01]  /*96b0*/  FMUL R64, R64, R154.reuse ;  /* 0x0000009a40407220 */ /* 0x080fe20000400000 */
        /* <DEDUP_REMOVED lines=9> */
[----:B------:R-:W-:Y:S01]  /*9750*/  @P4 STG.E.U16 desc[UR36][R4.64+0x10], R28 ;  /* 0x0000101c04004986 */ /* 0x000fe2000c101524 */
[----:B------:R-:W-:Y:S01]  /*9760*/  ISETP.GT.AND P4, PT, R0, 0x10, P1 ;  /* 0x000000100000780c */ /* 0x000fe20000f84270 */
[-C--:B------:R-:W-:Y:S01]  /*9770*/  FMUL R68, R68, R154.reuse ;  /* 0x0000009a44447220 */ /* 0x080fe20000400000 */
[----:B------:R-:W-:Y:S01]  /*9780*/  F2FP.BF16.F32.PACK_AB R57, RZ, R57 ;  /* 0x00000039ff39723e */ /* 0x000fe200000010ff */
[-C--:B------:R-:W-:Y:S01]  /*9790*/  FMUL R69, R69, R154.reuse ;  /* 0x0000009a45457220 */ /* 0x080fe20000400000 */
        /* <DEDUP_REMOVED lines=14> */
[----:B------:R-:W-:Y:S01]  /*9880*/  FMUL R73, R73, R154 ;  /* 0x0000009a49497220 */ /* 0x000fe20000400000 */
[----:B------:R-:W-:Y:S01]  /*9890*/  F2FP.BF16.F32.PACK_AB R61, RZ, R61 ;  /* 0x0000003dff3d723e */ /* 0x000fe200000010ff */
[----:B------:R-:W-:Y:S01]  /*98a0*/  @P5 STG.E.U16 desc[UR36][R4.64+0x22], R33 ;  /* 0x0000222104005986 */ /* 0x000fe2000c101524 */
[----:B------:R-:W-:Y:S01]  /*98b0*/  ISETP.GT.AND P5, PT, R0, 0x19, P1 ;  /* 0x000000190000780c */ /* 0x000fe20000fa4270 */
[--C-:B------:R-:W-:Y:S01]  /*98c0*/  @P0 IMAD.MOV.U32 R6, RZ, RZ, R12.reuse ;  /* 0x000000ffff060224 */ /* 0x100fe200078e000c */
[----:B------:R-:W-:Y:S01]  /*98d0*/  F2FP.BF16.F32.PACK_AB R62, RZ, R62 ;  /* 0x0000003eff3e723e */ /* 0x000fe200000010ff */
[--C-:B------:R-:W-:Y:S01]  /*98e0*/  @P0 IMAD.MOV.U32 R7, RZ, RZ, R13.reuse ;  /* 0x000000ffff070224 */ /* 0x100fe200078e000d */
[----:B------:R-:W-:Y:S01]  /*98f0*/  F2FP.BF16.F32.PACK_AB R63, RZ, R63 ;  /* 0x0000003fff3f723e */ /* 0x000fe200000010ff */
[----:B------:R-:W-:Y:S01]  /*9900*/  FMUL R74, R74, R154 ;  /* 0x0000009a4a4a7220 */ /* 0x000fe20000400000 */
[----:B------:R-:W-:Y:S01]  /*9910*/  F2FP.BF16.F32.PACK_AB R64, RZ, R64 ;  /* 0x00000040ff40723e */ /* 0x000fe200000010ff */
[-C--:B------:R-:W-:Y:S01]  /*9920*/  FMUL R75, R75, R154.reuse ;  /* 0x0000009a4b4b7220 */ /* 0x080fe20000400000 */
[----:B------:R0:W-:Y:S01]  /*9930*/  @P0 STG.E.U16 desc[UR36][R6.64+0x20], R34 ;  /* 0x0000202206000986 */ /* 0x0001e2000c101524 */
        /* <DEDUP_REMOVED lines=9> */
[----:B------:R-:W-:Y:S01]  /*99d0*/  FMUL R80, R80, R154 ;  /* 0x0000009a50507220 */ /* 0x000fe20000400000 */
[----:B------:R-:W-:Y:S01]  /*99e0*/  F2FP.BF16.F32.PACK_AB R69, RZ, R69 ;  /* 0x00000045ff45723e */ /* 0x000fe200000010ff */
[--C-:B0-----:R-:W-:Y:S01]  /*99f0*/  @P3 IMAD.MOV.U32 R6, RZ, RZ, R12.reuse ;  /* 0x000000ffff063224 */ /* 0x101fe200078e000c */
[----:B------:R-:W-:Y:S01]  /*9a00*/  F2FP.BF16.F32.PACK_AB R70, RZ, R70 ;  /* 0x00000046ff46723e */ /* 0x000fe200000010ff */
[----:B------:R-:W-:Y:S01]  /*9a10*/  @P3 IMAD.MOV.U32 R7, RZ, RZ, R13 ;  /* 0x000000ffff073224 */ /* 0x000fe200078e000d */
[----:B------:R-:W-:Y:S01]  /*9a20*/  F2FP.BF16.F32.PACK_AB R71, RZ, R71 ;  /* 0x00000047ff47723e */ /* 0x000fe200000010ff */
[----:B------:R-:W-:Y:S01]  /*9a30*/  FMUL R81, R81, R154 ;  /* 0x0000009a51517220 */ /* 0x000fe20000400000 */
[----:B------:R-:W-:Y:S01]  /*9a40*/  F2FP.BF16.F32.PACK_AB R72, RZ, R72 ;  /* 0x00000048ff48723e */ /* 0x000fe200000010ff */
[-C--:B------:R-:W-:Y:S01]  /*9a50*/  FMUL R82, R82, R154.reuse ;  /* 0x0000009a52527220 */ /* 0x080fe20000400000 */
[----:B------:R0:W-:Y:S01]  /*9a60*/  @P3 STG.E.U16 desc[UR36][R6.64+0x22], R35 ;  /* 0x0000222306003986 */ /* 0x0001e2000c101524 */
        /* <DEDUP_REMOVED lines=11> */
[----:B0-----:R-:W-:Y:S01]  /*9b20*/  @P0 IMAD.MOV.U32 R6, RZ, RZ, R12 ;  /* 0x000000ffff060224 */ /* 0x001fe200078e000c */
[----:B------:R-:W-:Y:S01]  /*9b30*/  @P0 MOV R7, R13 ;  /* 0x0000000d00070202 */ /* 0x000fe20000000f00 */
[----:B------:R-:W-:Y:S01]  /*9b40*/  FMUL R86, R86, R154 ;  /* 0x0000009a56567220 */ /* 0x000fe20000400000 */
[----:B------:R-:W-:Y:S01]  /*9b50*/  F2FP.BF16.F32.PACK_AB R76, RZ, R76 ;  /* 0x0000004cff4c723e */ /* 0x000fe200000010ff */
[----:B------:R-:W-:Y:S01]  /*9b60*/  FMUL R87, R87, R154 ;  /* 0x0000009a57577220 */ /* 0x000fe20000400000 */
[----:B------:R-:W-:Y:S01]  /*9b70*/  F2FP.BF16.F32.PACK_AB R77, RZ, R77 ;  /* 0x0000004dff4d723e */ /* 0x000fe200000010ff */
[----:B------:R0:W-:Y:S01]  /*9b80*/  @P0 STG.E.U16 desc[UR36][R6.64+0x30], R38 ;  /* 0x0000302606000986 */ /* 0x0001e2000c101524 */
[----:B------:R-:W-:-:S02]  /*9b90*/  ISETP.GT.AND P0, PT, R0, 0x20, P2 ;  /* 0x000000200000780c */ /* 0x000fc40001704270 */
[----:B------:R-:W-:Y:S02]  /*9ba0*/  F2FP.BF16.F32.PACK_AB R78, RZ, R78 ;  /* 0x0000004eff4e723e */ /* 0x000fe400000010ff */
[----:B------:R-:W-:Y:S02]  /*9bb0*/  F2FP.BF16.F32.PACK_AB R79, RZ, R79 ;  /* 0x0000004fff4f723e */ /* 0x000fe400000010ff */
[----:B------:R-:W-:Y:S02]  /*9bc0*/  F2FP.BF16.F32.PACK_AB R80, RZ, R80 ;  /* 0x00000050ff50723e */ /* 0x000fe400000010ff */
[----:B------:R-:W-:Y:S02]  /*9bd0*/  F2FP.BF16.F32.PACK_AB R81, RZ, R81 ;  /* 0x00000051ff51723e */ /* 0x000fe400000010ff */
[----:B------:R-:W-:Y:S01]  /*9be0*/  F2FP.BF16.F32.PACK_AB R82, RZ, R82 ;  /* 0x00000052ff52723e */ /* 0x000fe200000010ff */
[----:B0-----:R-:W-:Y:S01]  /*9bf0*/  @P3 IMAD.MOV.U32 R6, RZ, RZ, R12 ;  /* 0x000000ffff063224 */ /* 0x001fe200078e000c */
[----:B------:R-:W-:Y:S01]  /*9c00*/  F2FP.BF16.F32.PACK_AB R83, RZ, R83 ;  /* 0x00000053ff53723e */ /* 0x000fe200000010ff */
[----:B------:R-:W-:Y:S01]  /*9c10*/  @P3 IMAD.MOV.U32 R7, RZ, RZ, R13 ;  /* 0x000000ffff073224 */ /* 0x000fe200078e000d */
[----:B------:R-:W-:-:S02]  /*9c20*/  F2FP.BF16.F32.PACK_AB R84, RZ, R84 ;  /* 0x00000054ff54723e */ /* 0x000fc400000010ff */
[----:B------:R-:W-:Y:S02]  /*9c30*/  F2FP.BF16.F32.PACK_AB R85, RZ, R85 ;  /* 0x00000055ff55723e */ /* 0x000fe400000010ff */
[----:B------:R0:W-:Y:S01]  /*9c40*/  @P3 STG.E.U16 desc[UR36][R6.64+0x32], R39 ;  /* 0x0000322706003986 */ /* 0x0001e2000c101524 */
[C---:B------:R-:W-:Y:S02]  /*9c50*/  ISETP.GT.AND P3, PT, R0.reuse, 0x21, P2 ;  /* 0x000000210000780c */ /* 0x040fe40001764270 */
[----:B------:R-:W-:Y:S01]  /*9c60*/  F2FP.BF16.F32.PACK_AB R86, RZ, R86 ;  /* 0x00000056ff56723e */ /* 0x000fe200000010ff */
[----:B------:R-:W-:Y:S01]  /*9c70*/  @P4 STG.E.U16 desc[UR36][R4.64+0x40], R40 ;  /* 0x0000402804004986 */ /* 0x000fe2000c101524 */
[C---:B------:R-:W-:Y:S02]  /*9c80*/  ISETP.GT.AND P4, PT, R0.reuse, 0x28, P1 ;  /* 0x000000280000780c */ /* 0x040fe40000f84270 */
[----:B------:R-:W-:Y:S01]  /*9c90*/  F2FP.BF16.F32.PACK_AB R87, RZ, R87 ;  /* 0x00000057ff57723e */ /* 0x000fe200000010ff */
[----:B------:R-:W-:Y:S01]  /*9ca0*/  @P5 STG.E.U16 desc[UR36][R4.64+0x42], R41 ;  /* 0x0000422904005986 */ /* 0x000fe2000c101524 */
[----:B------:R-:W-:Y:S01]  /*9cb0*/  ISETP.GT.AND P5, PT, R0, 0x29, P1 ;  /* 0x000000290000780c */ /* 0x000fe20000fa4270 */
[----:B0-----:R-:W-:-:S02]  /*9cc0*/  @P0 IMAD.MOV.U32 R6, RZ, RZ, R12 ;  /* 0x000000ffff060224 */ /* 0x001fc400078e000c */
[----:B------:R-:W-:-:S05]  /*9cd0*/  @P0 IMAD.MOV.U32 R7, RZ, RZ, R13 ;  /* 0x000000ffff070224 */ /* 0x000fca00078e000d */
[----:B------:R0:W-:Y:S01]  /*9ce0*/  @P0 STG.E.U16 desc[UR36][R6.64+0x40], R42 ;  /* 0x0000402a06000986 */ /* 0x0001e2000c101524 */
[----:B------:R-:W-:Y:S01]  /*9cf0*/  ISETP.GT.AND P0, PT, R0, 0x28, P2 ;  /* 0x000000280000780c */ /* 0x000fe20001704270 */
[----:B0-----:R-:W-:Y:S02]  /*9d00*/  @P3 IMAD.MOV.U32 R6, RZ, RZ, R12 ;  /* 0x000000ffff063224 */ /* 0x001fe400078e000c */
[----:B------:R-:W-:-:S05]  /*9d10*/  @P3 IMAD.MOV.U32 R7, RZ, RZ, R13 ;  /* 0x000000ffff073224 */ /* 0x000fca00078e000d */
[----:B------:R0:W-:Y:S01]  /*9d20*/  @P3 STG.E.U16 desc[UR36][R6.64+0x42], R43 ;  /* 0x0000422b06003986 */ /* 0x0001e2000c101524 */
[----:B------:R-:W-:-:S03]  /*9d30*/  ISETP.GT.AND P3, PT, R0, 0x29, P2 ;  /* 0x000000290000780c */ /* 0x000fc60001764270 */
[----:B------:R-:W-:Y:S01]  /*9d40*/  @P4 STG.E.U16 desc[UR36][R4.64+0x50], R44 ;  /* 0x0000502c04004986 */ /* 0x000fe2000c101524 */
[----:B------:R-:W-:-:S03]  /*9d50*/  ISETP.GT.AND P4, PT, R0, 0x30, P1 ;  /* 0x000000300000780c */ /* 0x000fc60000f84270 */
[----:B------:R-:W-:Y:S01]  /*9d60*/  @P5 STG.E.U16 desc[UR36][R4.64+0x52], R45 ;  /* 0x0000522d04005986 */ /* 0x000fe2000c101524 */
[----:B------:R-:W-:Y:S01]  /*9d70*/  ISETP.GT.AND P5, PT, R0, 0x31, P1 ;  /* 0x000000310000780c */ /* 0x000fe20000fa4270 */
[----:B0-----:R-:W-:Y:S02]  /*9d80*/  @P0 IMAD.MOV.U32 R6, RZ, RZ, R12 ;  /* 0x000000ffff060224 */ /* 0x001fe400078e000c */
[----:B------:R-:W-:-:S05]  /*9d90*/  @P0 IMAD.MOV.U32 R7, RZ, RZ, R13 ;  /* 0x000000ffff070224 */ /* 0x000fca00078e000d */
[----:B------:R0:W-:Y:S01]  /*9da0*/  @P0 STG.E.U16 desc[UR36][R6.64+0x50], R46 ;  /* 0x0000502e06000986 */ /* 0x0001e2000c101524 */
[----:B------:R-:W-:Y:S02]  /*9db0*/  ISETP.GT.AND P0, PT, R0, 0x30, P2 ;  /* 0x000000300000780c */ /* 0x000fe40001704270 */
[----:B0-----:R-:W-:Y:S01]  /*9dc0*/  @P3 MOV R6, R12 ;  /* 0x0000000c00063202 */ /* 0x001fe20000000f00 */
        /* <DEDUP_REMOVED lines=23> */
[----:B0-----:R-:W-:Y:S01]  /*9f40*/  @P3 IMAD.MOV.U32 R6, RZ, RZ, R12 ;  /* 0x000000ffff063224 */ /* 0x001fe200078e000c */
[----:B------:R-:W-:-:S05]  /*9f50*/  @P3 MOV R7, R13 ;  /* 0x0000000d00073202 */ /* 0x000fca0000000f00 */
        /* <DEDUP_REMOVED lines=29> */
[----:B------:R-:W-:Y:S02]  /*a130*/  ISETP.GT.AND P5, PT, R0, 0x59, P1 ;  /* 0x000000590000780c */ /* 0x000fe40000fa4270 */
[----:B0-----:R-:W-:Y:S01]  /*a140*/  @P0 MOV R6, R12 ;  /* 0x0000000c00060202 */ /* 0x001fe20000000f00 */
        /* <DEDUP_REMOVED lines=23> */
[----:B0-----:R-:W-:Y:S01]  /*a2c0*/  @P0 IMAD.MOV.U32 R6, RZ, RZ, R12 ;  /* 0x000000ffff060224 */ /* 0x001fe200078e000c */
[----:B------:R-:W-:-:S05]  /*a2d0*/  @P0 MOV R7, R13 ;  /* 0x0000000d00070202 */ /* 0x000fca0000000f00 */
        /* <DEDUP_REMOVED lines=17> */
[C---:B------:R-:W-:Y:S02]  /*a3f0*/  ISETP.GT.AND P3, PT, R0.reuse, 0x78, P1 ;  /* 0x000000780000780c */ /* 0x040fe40000f64270 */
[C---:B------:R-:W-:Y:S01]  /*a400*/  ISETP.GT.AND P1, PT, R0.reuse, 0x79, P1 ;  /* 0x000000790000780c */ /* 0x040fe20000f24270 */
[----:B------:R-:W-:Y:S01]  /*a410*/  @P4 STG.E.U16 desc[UR36][R4.64+0xe0], R80 ;  /* 0x0000e05004004986 */ /* 0x000fe2000c101524 */
[----:B------:R-:W-:-:S03]  /*a420*/  ISETP.GT.AND P4, PT, R0, 0x71, P2 ;  /* 0x000000710000780c */ /* 0x000fc60001784270 */
[----:B------:R-:W-:Y:S01]  /*a430*/  @P5 STG.E.U16 desc[UR36][R4.64+0xe2], R81 ;  /* 0x0000e25104005986 */ /* 0x000fe2000c101524 */
[C---:B------:R-:W-:Y:S02]  /*a440*/  ISETP.GT.AND P5, PT, R0.reuse, 0x78, P2 ;  /* 0x000000780000780c */ /* 0x040fe400017a4270 */
[----:B------:R-:W-:Y:S01]  /*a450*/  ISETP.GT.AND P2, PT, R0, 0x79, P2 ;  /* 0x000000790000780c */ /* 0x000fe20001744270 */
[----:B0-----:R-:W-:Y:S02]  /*a460*/  @P0 IMAD.MOV.U32 R6, RZ, RZ, R12 ;  /* 0x000000ffff060224 */ /* 0x001fe400078e000c */
[----:B------:R-:W-:-:S05]  /*a470*/  @P0 IMAD.MOV.U32 R7, RZ, RZ, R13 ;  /* 0x000000ffff070224 */ /* 0x000fca00078e000d */
[----:B------:R0:W-:Y:S02]  /*a480*/  @P0 STG.E.U16 desc[UR36][R6.64+0xe0], R82 ;  /* 0x0000e05206000986 */ /* 0x0001e4000c101524 */
[----:B0-----:R-:W-:Y:S01]  /*a490*/  @P4 MOV R6, R12 ;  /* 0x0000000c00064202 */ /* 0x001fe20000000f00 */
[----:B------:R-:W-:-:S05]  /*a4a0*/  @P4 IMAD.MOV.U32 R7, RZ, RZ, R13 ;  /* 0x000000ffff074224 */ /* 0x000fca00078e000d */
[----:B------:R-:W-:Y:S04]  /*a4b0*/  @P4 STG.E.U16 desc[UR36][R6.64+0xe2], R83 ;  /* 0x0000e25306004986 */ /* 0x000fe8000c101524 */
[----:B------:R-:W-:Y:S04]  /*a4c0*/  @P3 STG.E.U16 desc[UR36][R4.64+0xf0], R84 ;  /* 0x0000f05404003986 */ /* 0x000fe8000c101524 */
[----:B------:R0:W-:Y:S02]  /*a4d0*/  @P1 STG.E.U16 desc[UR36][R4.64+0xf2], R85 ;  /* 0x0000f25504001986 */ /* 0x0001e4000c101524 */
[----:B0-----:R-:W-:-:S02]  /*a4e0*/  @P5 IMAD.MOV.U32 R4, RZ, RZ, R12 ;  /* 0x000000ffff045224 */ /* 0x001fc400078e000c */
[----:B------:R-:W-:-:S05]  /*a4f0*/  @P5 IMAD.MOV.U32 R5, RZ, RZ, R13 ;  /* 0x000000ffff055224 */ /* 0x000fca00078e000d */
[----:B------:R0:W-:Y:S04]  /*a500*/  @P5 STG.E.U16 desc[UR36][R4.64+0xf0], R86 ;  /* 0x0000f05604005986 */ /* 0x0001e8000c101524 */
[----:B------:R0:W-:Y:S02]  /*a510*/  @P2 STG.E.U16 desc[UR36][R12.64+0xf2], R87 ;  /* 0x0000f2570c002986 */ /* 0x0001e4000c101524 */
.L_x_280:
[----:B------:R-:W-:Y:S05]  /*a520*/  BSYNC B0 ;  /* 0x0000000000007941 */ /* 0x000fea0003800000 */
.L_x_28:
[----:B------:R-:W-:Y:S01]  /*a530*/  ULDC UR4, c[0x0][0xc] ;  /* 0x0000030000047ab9 */ /* 0x000fe20000000800 */
[----:B------:R-:W-:Y:S01]  /*a540*/  ULDC UR5, c[0x0][0x10] ;  /* 0x0000040000057ab9 */ /* 0x000fe20000000800 */
[----:B0-----:R-:W0:Y:S01]  /*a550*/  LDC R3, c[0x0][0x14] ;  /* 0x00000500ff037b82 */ /* 0x001e220000000800 */
[----:B------:R-:W-:Y:S01]  /*a560*/  UIMAD.WIDE.U32 UR4, UR4, UR5, URZ ;  /* 0x00000005040472a5 */ /* 0x000fe2000f8e003f */
[----:B------:R-:W-:Y:S01]  /*a570*/  PRMT R0, RZ, 0x7610, R0 ;  /* 0x00007610ff007816 */ /* 0x000fe20000000000 */
[----:B------:R-:W-:Y:S02]  /*a580*/  IMAD.MOV.U32 R153, RZ, RZ, -0x1 ;  /* 0xffffffffff997424 */ /* 0x000fe400078e00ff */
[----:B------:R-:W-:Y:S02]  /*a590*/  IMAD.MOV.U32 R23, RZ, RZ, -0x1 ;  /* 0xffffffffff177424 */ /* 0x000fe400078e00ff */
[----:B0-----:R-:W-:-:S04]  /*a5a0*/  IMAD.WIDE.U32 R16, R3, UR4, R16 ;  /* 0x0000000403107c25 */ /* 0x001fc8000f8e0010 */
[----:B------:R-:W-:Y:S01]  /*a5b0*/  IMAD R3, R3, UR5, RZ ;  /* 0x0000000503037c24 */ /* 0x000fe2000f8e02ff */
[----:B------:R-:W-:Y:S02]  /*a5c0*/  ULDC.64 UR4, c[0x0][0x650] ;  /* 0x0001940000047ab9 */ /* 0x000fe40000000a00 */
[----:B------:R-:W-:Y:S01]  /*a5d0*/  ISETP.GE.U32.AND P0, PT, R16, UR4, PT ;  /* 0x0000000410007c0c */ /* 0x000fe2000bf06070 */
[----:B------:R-:W-:-:S05]  /*a5e0*/  IMAD.IADD R17, R17, 0x1, R3 ;  /* 0x0000000111117824 */ /* 0x000fca00078e0203 */
[----:B------:R-:W-:-:S13]  /*a5f0*/  ISETP.GE.U32.AND.EX P0, PT, R17, UR5, PT, P0 ;  /* 0x0000000511007c0c */ /* 0x000fda000bf06100 */
[----:B------:R-:W-:Y:S05]  /*a600*/  @P0 BRA `(.L_x_281) ;  /* 0x0000000400640947 */ /* 0x000fea0003800000 */
[----:B------:R-:W0:Y:S01]  /*a610*/  S2R R12, SR_CTAID.X ;  /* 0x00000000000c7919 */ /* 0x000e220000002500 */
[----:B-12---:R-:W1:Y:S01]  /*a620*/  LDC.64 R10, c[0x0][0x628] ;  /* 0x00018a00ff0a7b82 */ /* 0x006e620000000a00 */
[----:B------:R-:W-:Y:S01]  /*a630*/  ULDC UR4, c[0x0][0x150] ;  /* 0x0000540000047ab9 */ /* 0x000fe20000000800 */
[----:B------:R-:W-:Y:S01]  /*a640*/  IMAD.MOV.U32 R8, RZ, RZ, R16 ;  /* 0x000000ffff087224 */ /* 0x000fe200078e0010 */
[----:B------:R-:W2:Y:S01]  /*a650*/  S2R R24, SR_CTAID.Y ;  /* 0x0000000000187919 */ /* 0x000ea20000002600 */
[----:B------:R-:W-:-:S04]  /*a660*/  IMAD.MOV.U32 R9, RZ, RZ, R17 ;  /* 0x000000ffff097224 */ /* 0x000fc800078e0011 */
[----:B------:R-:W2:Y:S08]  /*a670*/  LDC R21, c[0x0][0x144] ;  /* 0x00005100ff157b82 */ /* 0x000eb00000000800 */
[----:B------:R-:W2:Y:S08]  /*a680*/  LDC R0, c[0x0][0x630] ;  /* 0x00018c00ff007b82 */ /* 0x000eb00000000800 */
[----:B------:R-:W2:Y:S01]  /*a690*/  LDC.64 R14, c[0x0][0x620] ;  /* 0x00018800ff0e7b82 */ /* 0x000ea20000000a00 */
[----:B-1----:R-:W-:-:S04]  /*a6a0*/  ISETP.NE.U32.AND P0, PT, R10, RZ, PT ;  /* 0x000000ff0a00720c */ /* 0x002fc80003f05070 */
[----:B------:R-:W-:Y:S02]  /*a6b0*/  ISETP.NE.AND.EX P0, PT, R11, RZ, PT, P0 ;  /* 0x000000ff0b00720c */ /* 0x000fe40003f05300 */
[----:B0-----:R-:W-:-:S05]  /*a6c0*/  I2FP.F32.U32 R3, R12 ;  /* 0x0000000c00037245 */ /* 0x001fca0000201000 */
[----:B------:R-:W-:-:S04]  /*a6d0*/  FMUL R3, R3, UR4 ;  /* 0x0000000403037c20 */ /* 0x000fc80008400000 */
[----:B------:R0:W1:Y:S02]  /*a6e0*/  F2I.U32.TRUNC.NTZ R20, R3 ;  /* 0x0000000300147305 */ /* 0x000064000020f000 */
[----:B------:R-:W-:Y:S05]  /*a6f0*/  @!P0 BRA `(.L_x_282) ;  /* 0x0000000000288947 */ /* 0x000fea0003800000 */
[----:B0-----:R-:W0:Y:S02]  /*a700*/  LDC R3, c[0x0][0x634] ;  /* 0x00018d00ff037b82 */ /* 0x001e240000000800 */
[----:B0-----:R-:W-:-:S04]  /*a710*/  IADD3 R3, P0, R16, R3, RZ ;  /* 0x0000000310037210 */ /* 0x001fc80007f1e0ff */
[----:B------:R-:W-:-:S05]  /*a720*/  IADD3.X R13, RZ, R17, RZ, P0, !PT ;  /* 0x00000011ff0d7210 */ /* 0x000fca00007fe4ff */
[----:B------:R-:W-:-:S04]  /*a730*/  IMAD.WIDE.U32 R4, R13, R10, RZ ;  /* 0x0000000a0d047225 */ /* 0x000fc800078e00ff */
[----:B------:R-:W-:-:S04]  /*a740*/  IMAD.WIDE.U32 R6, P0, R3, R11, R4 ;  /* 0x0000000b03067225 */ /* 0x000fc80007800004 */
[----:B------:R-:W-:-:S04]  /*a750*/  IMAD.WIDE.U32 R4, R3, R10, RZ ;  /* 0x0000000a03047225 */ /* 0x000fc800078e00ff */
[----:B------:R-:W-:Y:S01]  /*a760*/  IMAD.X R9, RZ, RZ, RZ, P0 ;  /* 0x000000ffff097224 */ /* 0x000fe200000e06ff */
[----:B------:R-:W-:Y:S01]  /*a770*/  IADD3 RZ, P0, R5, R6, RZ ;  /* 0x0000000605ff7210 */ /* 0x000fe20007f1e0ff */
[----:B------:R-:W-:-:S04]  /*a780*/  IMAD.MOV.U32 R8, RZ, RZ, R7 ;  /* 0x000000ffff087224 */ /* 0x000fc800078e0007 */
[----:B------:R-:W-:-:S08]  /*a790*/  IMAD.WIDE.U32.X R8, R13, R11, R8, P0 ;  /* 0x0000000b0d087225 */ /* 0x000fd000000e0408 */
.L_x_282:
[----:B------:R-:W3:Y:S01]  /*a7a0*/  LDC.64 R28, c[0x0][0x640] ;  /* 0x00019000ff1c7b82 */ /* 0x000ee20000000a00 */
[-CC-:B--2---:R-:W-:Y:S01]  /*a7b0*/  SHF.R.U64 R23, R8, R0.reuse, R9.reuse ;  /* 0x0000000008177219 */ /* 0x184fe20000001209 */
[----:B-1----:R-:W-:Y:S01]  /*a7c0*/  IMAD.MOV R20, RZ, RZ, -R20 ;  /* 0x000000ffff147224 */ /* 0x002fe200078e0a14 */
[----:B------:R-:W-:Y:S01]  /*a7d0*/  SHF.R.U32.HI R0, RZ, R0, R9 ;  /* 0x00000000ff007219 */ /* 0x000fe20000011609 */
[----:B------:R-:W-:Y:S01]  /*a7e0*/  ULDC UR4, c[0x0][0x154] ;  /* 0x0000550000047ab9 */ /* 0x000fe20000000800 */
[----:B0-----:R-:W-:Y:S01]  /*a7f0*/  IADD3 R3, P0, RZ, -R23, RZ ;  /* 0x80000017ff037210 */ /* 0x001fe20007f1e0ff */
[----:B------:R-:W-:Y:S02]  /*a800*/  IMAD R21, R21, R20, R12 ;  /* 0x0000001415157224 */ /* 0x000fe400078e020c */
[----:B------:R-:W0:Y:S01]  /*a810*/  LDC R6, c[0x0][0x618] ;  /* 0x00018600ff067b82 */ /* 0x000e220000000800 */
[----:B------:R-:W-:Y:S02]  /*a820*/  IMAD.MOV.U32 R7, RZ, RZ, 0x1 ;  /* 0x00000001ff077424 */ /* 0x000fe400078e00ff */
[----:B------:R-:W-:-:S04]  /*a830*/  IMAD.X R5, RZ, RZ, ~R0, P0 ;  /* 0x000000ffff057224 */ /* 0x000fc800000e0e00 */
[-C--:B------:R-:W-:Y:S01]  /*a840*/  IMAD R0, R5, R14.reuse, RZ ;  /* 0x0000000e05007224 */ /* 0x080fe200078e02ff */
[----:B------:R-:W1:Y:S01]  /*a850*/  LDC R8, c[0x0][0x608] ;  /* 0x00018200ff087b82 */ /* 0x000e620000000800 */
[----:B------:R-:W-:-:S04]  /*a860*/  IMAD.WIDE.U32 R4, R3, R14, R16 ;  /* 0x0000000e03047225 */ /* 0x000fc800078e0010 */
[----:B------:R-:W-:Y:S01]  /*a870*/  IMAD R3, R3, R15, R0 ;  /* 0x0000000f03037224 */ /* 0x000fe200078e0200 */
[----:B------:R-:W-:Y:S02]  /*a880*/  I2FP.F32.U32 R0, R24 ;  /* 0x0000001800007245 */ /* 0x000fe40000201000 */
[----:B------:R-:W2:Y:S01]  /*a890*/  LDC R26, c[0x0][0x658] ;  /* 0x00019600ff1a7b82 */ /* 0x000ea20000000800 */
[----:B------:R-:W-:Y:S01]  /*a8a0*/  IMAD.IADD R3, R5, 0x1, R3 ;  /* 0x0000000105037824 */ /* 0x000fe200078e0203 */
[----:B---3--:R-:W-:Y:S01]  /*a8b0*/  ISETP.NE.U32.AND P0, PT, R28, RZ, PT ;  /* 0x000000ff1c00720c */ /* 0x008fe20003f05070 */
[----:B------:R-:W-:Y:S01]  /*a8c0*/  FMUL R0, R0, UR4 ;  /* 0x0000000400007c20 */ /* 0x000fe20008400000 */
[----:B------:R-:W-:Y:S02]  /*a8d0*/  IMAD.MOV.U32 R5, RZ, RZ, -0x1 ;  /* 0xffffffffff057424 */ /* 0x000fe400078e00ff */
[----:B------:R-:W-:Y:S01]  /*a8e0*/  ISETP.NE.AND.EX P0, PT, R29, RZ, PT, P0 ;  /* 0x000000ff1d00720c */ /* 0x000fe20003f05300 */
[----:B------:R3:W2:Y:S01]  /*a8f0*/  F2I.U32.TRUNC.NTZ R13, R0 ;  /* 0x00000000000d7305 */ /* 0x0006a2000020f000 */
[----:B------:R-:W3:Y:S01]  /*a900*/  LDC R15, c[0x0][0x148] ;  /* 0x00005200ff0f7b82 */ /* 0x000ee20000000800 */
[----:B0-----:R-:W-:-:S02]  /*a910*/  SHF.R.U64 R12, R4, R6, R3 ;  /* 0x00000006040c7219 */ /* 0x001fc40000001203 */
[----:B------:R-:W-:-:S05]  /*a920*/  SHF.R.U32.HI R3, RZ, R6, R3 ;  /* 0x00000006ff037219 */ /* 0x000fca0000011603 */
[----:B------:R-:W0:Y:S01]  /*a930*/  LDC R20, c[0x0][0x600] ;  /* 0x00018000ff147b82 */ /* 0x000e220000000800 */
[-CC-:B-1----:R-:W-:Y:S02]  /*a940*/  SHF.R.U64 R10, R12, R8.reuse, R3.reuse ;  /* 0x000000080c0a7219 */ /* 0x182fe40000001203 */
[----:B------:R-:W-:-:S05]  /*a950*/  SHF.R.U32.HI R3, RZ, R8, R3 ;  /* 0x00000008ff037219 */ /* 0x000fca0000011603 */
[----:B------:R-:W1:Y:S01]  /*a960*/  LDC R27, c[0x0][0x648] ;  /* 0x00019200ff1b7b82 */ /* 0x000e620000000800 */
[-C--:B--2---:R-:W-:Y:S02]  /*a970*/  SHF.L.U32 R4, R5, R26.reuse, RZ ;  /* 0x0000001a05047219 */ /* 0x084fe400000006ff */
[--C-:B------:R-:W-:Y:S02]  /*a980*/  SHF.R.U64 R14, R10, R26, R3.reuse ;  /* 0x0000001a0a0e7219 */ /* 0x100fe40000001203 */
[----:B------:R-:W-:Y:S02]  /*a990*/  LOP3.LUT R25, RZ, R4, RZ, 0x33, !PT ;  /* 0x00000004ff197212 */ /* 0x000fe400078e33ff */
[-C--:B------:R-:W-:Y:S01]  /*a9a0*/  SHF.R.U32.HI R5, RZ, R26.reuse, R3 ;  /* 0x0000001aff057219 */ /* 0x080fe20000011603 */
[----:B------:R-:W2:Y:S01]  /*a9b0*/  LDC R30, c[0x0][0x638] ;  /* 0x00018e00ff1e7b82 */ /* 0x000ea20000000800 */
[----:B------:R-:W-:Y:S01]  /*a9c0*/  SHF.L.U32 R152, R7, R26, RZ ;  /* 0x0000001a07987219 */ /* 0x000fe200000006ff */
[----:B------:R-:W-:-:S06]  /*a9d0*/  IMAD.MOV.U32 R4, RZ, RZ, R14 ;  /* 0x000000ffff047224 */ /* 0x000fcc00078e000e */
[----:B------:R-:W0:Y:S01]  /*a9e0*/  LDC R31, c[0x0][0x610] ;  /* 0x00018400ff1f7b82 */ /* 0x000e220000000800 */
[----:B------:R-:W-:Y:S05]  /*a9f0*/  @!P0 BRA `(.L_x_283) ;  /* 0x0000000000288947 */ /* 0x000fea0003800000 */
[----:B------:R-:W4:Y:S02]  /*aa00*/  LDC R3, c[0x0][0x64c] ;  /* 0x00019300ff037b82 */ /* 0x000f240000000800 */
[----:B----4-:R-:W-:-:S04]  /*aa10*/  IADD3 R3, P0, R14, R3, RZ ;  /* 0x000000030e037210 */ /* 0x010fc80007f1e0ff */
        /* <DEDUP_REMOVED lines=8> */
.L_x_283:
[----:B------:R-:W-:Y:S01]  /*aaa0*/  ISETP.NE.AND P0, PT, R2, 0x1, PT ;  /* 0x000000010200780c */ /* 0x000fe20003f05270 */
[----:B0-----:R-:W-:Y:S01]  /*aab0*/  VIADD R7, R20, 0xffffffff ;  /* 0xffffffff14077836 */ /* 0x001fe20000000000 */
[----:B-1-3--:R-:W-:Y:S01]  /*aac0*/  SHF.R.U64 R0, R4, R27, R5 ;  /* 0x0000001b04007219 */ /* 0x00afe20000001205 */
[----:B------:R-:W-:Y:S01]  /*aad0*/  IMAD.MOV R13, RZ, RZ, -R13 ;  /* 0x000000ffff0d7224 */ /* 0x000fe200078e0a0d */
[----:B------:R-:W-:Y:S01]  /*aae0*/  LOP3.LUT R5, R10, R25, RZ, 0xc0, !PT ;  /* 0x000000190a057212 */ /* 0x000fe200078ec0ff */
[----:B------:R-:W-:Y:S02]  /*aaf0*/  IMAD.MOV.U32 R4, RZ, RZ, 0x1 ;  /* 0x00000001ff047424 */ /* 0x000fe400078e00ff */
[----:B------:R-:W-:Y:S02]  /*ab00*/  IMAD.MOV R3, RZ, RZ, -R0 ;  /* 0x000000ffff037224 */ /* 0x000fe400078e0a00 */
[----:B------:R-:W-:Y:S01]  /*ab10*/  IMAD R152, R152, R0, R5 ;  /* 0x0000000098987224 */ /* 0x000fe200078e0205 */
[----:B------:R-:W-:Y:S01]  /*ab20*/  LOP3.LUT R5, R12, R7, RZ, 0xc0, !PT ;  /* 0x000000070c057212 */ /* 0x000fe200078ec0ff */
[----:B--2---:R-:W-:-:S02]  /*ab30*/  IMAD R0, R3, R30, R14 ;  /* 0x0000001e03007224 */ /* 0x004fc400078e020e */
[----:B------:R-:W-:Y:S02]  /*ab40*/  @P0 IMAD R21, R15, R13, R24 ;  /* 0x0000000d0f150224 */ /* 0x000fe400078e0218 */
[----:B------:R-:W-:Y:S01]  /*ab50*/  IMAD R3, R0, R20, R5 ;  /* 0x0000001400037224 */ /* 0x000fe200078e0205 */
[----:B------:R-:W-:Y:S01]  /*ab60*/  PRMT R0, R4, 0x7610, R0 ;  /* 0x0000761004007816 */ /* 0x000fe20000000000 */
[----:B------:R-:W-:-:S05]  /*ab70*/  IMAD R152, R152, R31, R21 ;  /* 0x0000001f98987224 */ /* 0x000fca00078e0215 */
[----:B------:R-:W-:Y:S02]  /*ab80*/  SEL R153, R3, R152, !P0 ;  /* 0x0000009803997207 */ /* 0x000fe40004000000 */
[----:B------:R-:W-:-:S07]  /*ab90*/  SEL R152, R152, R3, !P0 ;  /* 0x0000000398987207 */ /* 0x000fce0004000000 */
.L_x_281:
[----:B------:R-:W-:-:S13]  /*aba0*/  LOP3.LUT P0, RZ, R0, 0xff, RZ, 0xc0, !PT ;  /* 0x000000ff00ff7812 */ /* 0x000fda000780c0ff */
[----:B------:R-:W-:Y:S05]  /*abb0*/  @P0 BRA `(.L_x_284) ;  /* 0xffffff6000dc0947 */ /* 0x000fea000383ffff */
[----:B------:R-:W-:Y:S05]  /*abc0*/  EXIT ;  /* 0x000000000000794d */ /* 0x000fea0003800000 */
.L_x_3:
[----:B0-----:R-:W-:Y:S01]  /*abd0*/  ULDC.64 UR4, c[0x0][0x650] ;  /* 0x0001940000047ab9 */ /* 0x001fe20000000a00 */
        /* <DEDUP_REMOVED lines=25> */
.L_x_286:
[--C-:B------:R-:W-:Y:S01]  /*ad70*/  SHF.R.U64 R12, R10, R14, R11.reuse ;  /* 0x0000000e0a0c7219 */ /* 0x100fe2000000120b */
[----:B------:R-:W0:Y:S01]  /*ad80*/  LDC R22, c[0x0][0x618] ;  /* 0x00018600ff167b82 */ /* 0x000e220000000800 */
[----:B------:R-:W-:Y:S01]  /*ad90*/  I2FP.F32.U32 R6, R4 ;  /* 0x0000000400067245 */ /* 0x000fe20000201000 */
[----:B------:R-:W-:Y:S01]  /*ada0*/  ULDC UR4, c[0x0][0x150] ;  /* 0x0000540000047ab9 */ /* 0x000fe20000000800 */
[----:B------:R-:W-:Y:S02]  /*adb0*/  SHF.R.U32.HI R5, RZ, R14, R11 ;  /* 0x0000000eff057219 */ /* 0x000fe4000001160b */
[----:B------:R-:W-:Y:S01]  /*adc0*/  IADD3 R9, P0, RZ, -R12, RZ ;  /* 0x8000000cff097210 */ /* 0x000fe20007f1e0ff */
[----:B------:R-:W-:Y:S01]  /*add0*/  FMUL R11, R6, UR4 ;  /* 0x00000004060b7c20 */ /* 0x000fe20008400000 */
[----:B------:R-:W-:Y:S01]  /*ade0*/  ULDC UR4, c[0x0][0x154] ;  /* 0x0000550000047ab9 */ /* 0x000fe20000000800 */
[----:B------:R-:W1:Y:S02]  /*adf0*/  LDC.64 R24, c[0x0][0x640] ;  /* 0x00019000ff187b82 */ /* 0x000e640000000a00 */
[----:B------:R-:W-:-:S02]  /*ae00*/  IMAD.X R5, RZ, RZ, ~R5, P0 ;  /* 0x000000ffff057224 */ /* 0x000fc400000e0e05 */
[----:B------:R-:W2:Y:S01]  /*ae10*/  F2I.U32.TRUNC.NTZ R11, R11 ;  /* 0x0000000b000b7305 */ /* 0x000ea2000020f000 */
[----:B------:R-:W-:-:S03]  /*ae20*/  IMAD.WIDE.U32 R6, R9, R20, R16 ;  /* 0x0000001409067225 */ /* 0x000fc600078e0010 */
[----:B------:R-:W3:Y:S01]  /*ae30*/  LDC R13, c[0x0][0x144] ;  /* 0x00005100ff0d7b82 */ /* 0x000ee20000000800 */
[----:B------:R-:W-:-:S04]  /*ae40*/  IMAD R8, R5, R20, RZ ;  /* 0x0000001405087224 */ /* 0x000fc800078e02ff */
[----:B------:R-:W-:Y:S01]  /*ae50*/  IMAD R5, R9, R21, R8 ;  /* 0x0000001509057224 */ /* 0x000fe200078e0208 */
[----:B------:R-:W-:Y:S02]  /*ae60*/  MOV R8, 0xffffffff ;  /* 0xffffffff00087802 */ /* 0x000fe40000000f00 */
[----:B------:R-:W4:Y:S01]  /*ae70*/  LDC R14, c[0x0][0x608] ;  /* 0x00018200ff0e7b82 */ /* 0x000f220000000800 */
[----:B------:R-:W-:Y:S01]  /*ae80*/  IMAD.IADD R5, R7, 0x1, R5 ;  /* 0x0000000107057824 */ /* 0x000fe200078e0205 */
[----:B------:R-:W-:-:S04]  /*ae90*/  I2FP.F32.U32 R7, R3 ;  /* 0x0000000300077245 */ /* 0x000fc80000201000 */
[-C--:B0-----:R-:W-:Y:S01]  /*aea0*/  SHF.R.U64 R10, R6, R22.reuse, R5 ;  /* 0x00000016060a7219 */ /* 0x081fe20000001205 */
[----:B--2---:R-:W-:Y:S01]  /*aeb0*/  IMAD.MOV R6, RZ, RZ, -R11 ;  /* 0x000000ffff067224 */ /* 0x004fe200078e0a0b */
[----:B------:R-:W0:Y:S01]  /*aec0*/  LDC R9, c[0x0][0x658] ;  /* 0x00019600ff097b82 */ /* 0x000e220000000800 */
[----:B-1----:R-:W-:Y:S01]  /*aed0*/  ISETP.NE.U32.AND P0, PT, R24, RZ, PT ;  /* 0x000000ff1800720c */ /* 0x002fe20003f05070 */
[----:B------:R-:W-:Y:S01]  /*aee0*/  FMUL R7, R7, UR4 ;  /* 0x0000000407077c20 */ /* 0x000fe20008400000 */
[----:B------:R-:W-:Y:S02]  /*aef0*/  SHF.R.U32.HI R5, RZ, R22, R5 ;  /* 0x00000016ff057219 */ /* 0x000fe40000011605 */
[----:B------:R-:W-:-:S03]  /*af00*/  ISETP.NE.AND.EX P0, PT, R25, RZ, PT, P0 ;  /* 0x000000ff1900720c */ /* 0x000fc60003f05300 */
[----:B------:R-:W1:Y:S01]  /*af10*/  LDC R20, c[0x0][0x148] ;  /* 0x00005200ff147b82 */ /* 0x000e620000000800 */
[----:B---3--:R-:W-:Y:S02]  /*af20*/  IMAD R23, R13, R6, R4 ;  /* 0x000000060d177224 */ /* 0x008fe400078e0204 */
[----:B------:R-:W-:-:S05]  /*af30*/  IMAD.MOV.U32 R6, RZ, RZ, 0x1 ;  /* 0x00000001ff067424 */ /* 0x000fca00078e00ff */
[----:B------:R-:W2:Y:S01]  /*af40*/  LDC R21, c[0x0][0x600] ;  /* 0x00018000ff157b82 */ /* 0x000ea20000000800 */
[-CC-:B----4-:R-:W-:Y:S02]  /*af50*/  SHF.R.U64 R13, R10, R14.reuse, R5.reuse ;  /* 0x0000000e0a0d7219 */ /* 0x190fe40000001205 */
[----:B------:R-:W-:Y:S02]  /*af60*/  SHF.R.U32.HI R4, RZ, R14, R5 ;  /* 0x0000000eff047219 */ /* 0x000fe40000011605 */
[----:B------:R3:W4:Y:S03]  /*af70*/  F2I.U32.TRUNC.NTZ R14, R7 ;  /* 0x00000007000e7305 */ /* 0x000726000020f000 */
[----:B------:R-:W1:Y:S01]  /*af80*/  LDC R26, c[0x0][0x648] ;  /* 0x00019200ff1a7b82 */ /* 0x000e620000000800 */
[-C--:B0-----:R-:W-:Y:S02]  /*af90*/  SHF.R.U64 R15, R13, R9.reuse, R4 ;  /* 0x000000090d0f7219 */ /* 0x081fe40000001204 */
[----:B------:R-:W-:-:S02]  /*afa0*/  SHF.L.U32 R8, R8, R9, RZ ;  /* 0x0000000908087219 */ /* 0x000fc400000006ff */
[-C--:B------:R-:W-:Y:S01]  /*afb0*/  SHF.R.U32.HI R5, RZ, R9.reuse, R4 ;  /* 0x00000009ff057219 */ /* 0x080fe20000011604 */
[----:B------:R-:W-:Y:S01]  /*afc0*/  IMAD.MOV.U32 R4, RZ, RZ, R15 ;  /* 0x000000ffff047224 */ /* 0x000fe200078e000f */
[----:B------:R-:W-:Y:S01]  /*afd0*/  SHF.L.U32 R22, R6, R9, RZ ;  /* 0x0000000906167219 */ /* 0x000fe200000006ff */
[----:B------:R-:W0:Y:S01]  /*afe0*/  LDC R27, c[0x0][0x638] ;  /* 0x00018e00ff1b7b82 */ /* 0x000e220000000800 */
[----:B------:R-:W-:-:S07]  /*aff0*/  LOP3.LUT R28, RZ, R8, RZ, 0x33, !PT ;  /* 0x00000008ff1c7212 */ /* 0x000fce00078e33ff */
        /* <DEDUP_REMOVED lines=12> */
.L_x_287:
[----:B------:R-:W-:Y:S01]  /*b0c0*/  ISETP.NE.AND P0, PT, R2, 0x1, PT ;  /* 0x000000010200780c */ /* 0x000fe20003f05270 */
[----:B--2---:R-:W-:Y:S01]  /*b0d0*/  VIADD R7, R21, 0xffffffff ;  /* 0xffffffff15077836 */ /* 0x004fe20000000000 */
[----:B-1----:R-:W-:Y:S01]  /*b0e0*/  SHF.R.U64 R5, R4, R26, R5 ;  /* 0x0000001a04057219 */ /* 0x002fe20000001205 */
[----:B------:R-:W-:Y:S01]  /*b0f0*/  IMAD.MOV R14, RZ, RZ, -R14 ;  /* 0x000000ffff0e7224 */ /* 0x000fe200078e0a0e */
[----:B------:R-:W-:Y:S01]  /*b100*/  LOP3.LUT R4, R13, R28, RZ, 0xc0, !PT ;  /* 0x0000001c0d047212 */ /* 0x000fe200078ec0ff */
[----:B------:R-:W-:Y:S01]  /*b110*/  IMAD.MOV.U32 R8, RZ, RZ, R12 ;  /* 0x000000ffff087224 */ /* 0x000fe200078e000c */
[----:B------:R-:W-:Y:S01]  /*b120*/  LOP3.LUT R10, R10, R7, RZ, 0xc0, !PT ;  /* 0x000000070a0a7212 */ /* 0x000fe200078ec0ff */
[----:B------:R-:W-:Y:S02]  /*b130*/  IMAD.MOV R6, RZ, RZ, -R5 ;  /* 0x000000ffff067224 */ /* 0x000fe400078e0a05 */
[----:B------:R-:W-:-:S04]  /*b140*/  IMAD R4, R22, R5, R4 ;  /* 0x0000000516047224 */ /* 0x000fc800078e0204 */
[----:B------:R-:W-:Y:S02]  /*b150*/  @P0 IMAD R23, R20, R14, R3 ;  /* 0x0000000e14170224 */ /* 0x000fe400078e0203 */
[----:B0-----:R-:W-:Y:S01]  /*b160*/  IMAD R3, R6, R27, R15 ;  /* 0x0000001b06037224 */ /* 0x001fe200078e020f */
[----:B------:R-:W-:Y:S01]  /*b170*/  MOV R6, 0x1 ;  /* 0x0000000100067802 */ /* 0x000fe20000000f00 */
[----:B------:R-:W-:Y:S02]  /*b180*/  IMAD R7, R4, R29, R23 ;  /* 0x0000001d04077224 */ /* 0x000fe400078e0217 */
[----:B------:R-:W-:-:S05]  /*b190*/  IMAD R4, R3, R21, R10 ;  /* 0x0000001503047224 */ /* 0x000fca00078e020a */
[----:B------:R-:W-:Y:S02]  /*b1a0*/  SEL R9, R4, R7, !P0 ;  /* 0x0000000704097207 */ /* 0x000fe40004000000 */
[----:B------:R-:W-:-:S07]  /*b1b0*/  SEL R7, R7, R4, !P0 ;  /* 0x0000000407077207 */ /* 0x000fce0004000000 */
.L_x_285:
[----:B------:R-:W-:-:S08]  /*b1c0*/  NOP ;  /* 0x0000000000007918 */ /* 0x000fd00000000000 */
[----:B------:R-:W0:-:S00]  /*b1d0*/  USETMAXREG.DEALLOC.CTAPOOL 0x28 ;  /* 0x00000028000079c8 */ /* 0x000e0000080e0500 */
[----:B0-----:R-:W-:-:S13]  /*b1e0*/  ISETP.NE.AND P0, PT, R0, RZ, PT ;  /* 0x000000ff0000720c */ /* 0x001fda0003f05270 */
[----:B------:R-:W-:Y:S05]  /*b1f0*/  @P0 EXIT ;  /* 0x000000000000094d */ /* 0x000fea0003800000 */
[----:B------:R-:W-:Y:S01]  /*b200*/  LOP3.LUT P0, RZ, R6, 0xff, RZ, 0xc0, !PT ;  /* 0x000000ff06ff7812 */ /* 0x000fe2000780c0ff */
[----:B------:R-:W-:Y:S02]  /*b210*/  IMAD.MOV.U32 R3, RZ, RZ, 0x1 ;  /* 0x00000001ff037424 */ /* 0x000fe400078e00ff */
[----:B------:R-:W-:-:S10]  /*b220*/  IMAD.MOV.U32 R0, RZ, RZ, RZ ;  /* 0x000000ffff007224 */ /* 0x000fd400078e00ff */
[----:B------:R-:W-:Y:S05]  /*b230*/  @!P0 BRA `(.L_x_288) ;  /* 0x0000000c00548947 */ /* 0x000fea0003800000 */
[----:B------:R-:W0:Y:S01]  /*b240*/  LDC R0, c[0x0][0x28c] ;  /* 0x0000a300ff007b82 */ /* 0x000e220000000800 */
[----:B------:R-:W-:Y:S01]  /*b250*/  ULDC UR5, c[0x0][0x658] ;  /* 0x0001960000057ab9 */ /* 0x000fe20000000800 */
[----:B------:R-:W-:Y:S01]  /*b260*/  UMOV UR7, 0xffffffff ;  /* 0xffffffff00077882 */ /* 0x000fe20000000000 */
[----:B------:R-:W-:Y:S01]  /*b270*/  ULDC UR6, c[0x0][0xc] ;  /* 0x0000030000067ab9 */ /* 0x000fe20000000800 */
[----:B------:R-:W-:Y:S01]  /*b280*/  USHF.L.U32 UR9, UR7, UR5, URZ ;  /* 0x0000000507097299 */ /* 0x000fe2000800063f */
[C---:B------:R-:W-:Y:S01]  /*b290*/  LOP3.LUT P2, RZ, R18.reuse, 0x7f, RZ, 0xc0, !PT ;  /* 0x0000007f12ff7812 */ /* 0x040fe2000784c0ff */
[----:B------:R-:W-:Y:S01]  /*b2a0*/  UMOV UR8, 0x1 ;  /* 0x0000000100087882 */ /* 0x000fe20000000000 */
[----:B------:R-:W-:Y:S01]  /*b2b0*/  ULDC UR7, c[0x0][0x10] ;  /* 0x0000040000077ab9 */ /* 0x000fe20000000800 */
[----:B------:R-:W-:Y:S01]  /*b2c0*/  LOP3.LUT P0, RZ, R18, 0x1f, RZ, 0xc0, !PT ;  /* 0x0000001f12ff7812 */ /* 0x000fe2000780c0ff */
[----:B------:R-:W-:Y:S01]  /*b2d0*/  UIMAD.WIDE.U32 UR6, UR6, UR7, URZ ;  /* 0x00000007060672a5 */ /* 0x000fe2000f8e003f */
[----:B------:R-:W-:Y:S01]  /*b2e0*/  BSSY B0, `(.L_x_288) ;  /* 0x00000ca000007945 */ /* 0x000fe20003800000 */
[----:B------:R-:W-:Y:S01]  /*b2f0*/  USHF.L.U32 UR5, UR8, UR5, URZ ;  /* 0x0000000508057299 */ /* 0x000fe2000800063f */
[----:B------:R-:W-:Y:S01]  /*b300*/  IMAD.MOV.U32 R11, RZ, RZ, 0x1 ;  /* 0x00000001ff0b7424 */ /* 0x000fe200078e00ff */
[----:B------:R-:W-:Y:S01]  /*b310*/  LOP3.LUT R18, R19, 0x2, RZ, 0xfc, !PT ;  /* 0x0000000213127812 */ /* 0x000fe200078efcff */
[----:B------:R-:W-:Y:S01]  /*b320*/  ULDC UR8, c[0x0][0x14] ;  /* 0x0000050000087ab9 */ /* 0x000fe20000000800 */
[----:B------:R-:W-:Y:S01]  /*b330*/  PLOP3.LUT P0, PT, P0, P2, PT, 0x8a, 0x0 ;  /* 0x000000000000781c */ /* 0x000fe20000705172 */
[----:B------:R-:W-:-:S02]  /*b340*/  UIMAD.WIDE.U32 UR22, UR6, UR8, URZ ;  /* 0x00000008061672a5 */ /* 0x000fc4000f8e003f */
[----:B------:R-:W-:Y:S01]  /*b350*/  UIMAD UR13, UR7, UR8, URZ ;  /* 0x00000008070d72a4 */ /* 0x000fe2000f8e023f */
[----:B------:R-:W-:Y:S01]  /*b360*/  ULDC UR4, c[0x0][0x600] ;  /* 0x0001800000047ab9 */ /* 0x000fe20000000800 */
[----:B------:R-:W-:Y:S02]  /*b370*/  ULOP3.LUT UR21, URZ, UR9, URZ, 0x33, !UPT ;  /* 0x000000093f157292 */ /* 0x000fe4000f8e333f */
[----:B------:R-:W-:Y:S01]  /*b380*/  UIADD3 UR4, UR4, -0x1, URZ ;  /* 0xffffffff04047890 */ /* 0x000fe2000fffe03f */
[----:B0-----:R-:W-:Y:S01]  /*b390*/  VIADD R0, R0, 0x3f ;  /* 0x0000003f00007836 */ /* 0x001fe20000000000 */
[----:B------:R-:W-:Y:S01]  /*b3a0*/  UIADD3 UR13, UR23, UR13, URZ ;  /* 0x0000000d170d7290 */ /* 0x000fe2000fffe03f */
[----:B------:R-:W-:-:S03]  /*b3b0*/  ULDC.64 UR30, c[0x0][0x198] ;  /* 0x00006600001e7ab9 */ /* 0x000fc60000000a00 */
[----:B------:R-:W-:-:S04]  /*b3c0*/  SHF.R.S32.HI R3, RZ, 0x1f, R0 ;  /* 0x0000001fff037819 */ /* 0x000fc80000011400 */
[----:B------:R-:W-:Y:S01]  /*b3d0*/  LEA.HI R3, R3, R0, RZ, 0x6 ;  /* 0x0000000003037211 */ /* 0x000fe200078f30ff */
[----:B------:R-:W-:-:S03]  /*b3e0*/  IMAD.MOV.U32 R0, RZ, RZ, RZ ;  /* 0x000000ffff007224 */ /* 0x000fc600078e00ff */
[----:B------:R-:W-:Y:S01]  /*b3f0*/  SHF.R.S32.HI R13, RZ, 0x6, R3 ;  /* 0x00000006ff0d7819 */ /* 0x000fe20000011403 */
[----:B------:R-:W-:-:S04]  /*b400*/  IMAD.MOV.U32 R3, RZ, RZ, 0x1 ;  /* 0x00000001ff037424 */ /* 0x000fc800078e00ff */
[----:B------:R-:W-:-:S07]  /*b410*/  VIADD R10, R13, 0x1 ;  /* 0x000000010d0a7836 */ /* 0x000fce0000000000 */
.L_x_300:
[----:B------:R-:W-:-:S03]  /*b420*/  UMOV UR6, 0xffffffff ;  /* 0xffffffff00067882 */ /* 0x000fc60000000000 */
[----:B------:R-:W-:Y:S05]  /*b430*/  BRA.DIV UR6, `(.L_x_289) ;  /* 0x0000000e06c07947 */ /* 0x000fea000b800000 */
[----:B------:R-:W-:-:S13]  /*b440*/  ELECT P6, URZ, PT ;  /* 0x00000000003f782f */ /* 0x000fda00038c0000 */
.L_x_311:
[----:B------:R-:W-:Y:S04]  /*b450*/  BSSY B1, `(.L_x_290) ;  /* 0x0000040000017945 */ /* 0x000fe80003800000 */
[----:B------:R-:W-:Y:S05]  /*b460*/  @!P6 BRA `(.L_x_291) ;  /* 0x0000000000f8e947 */ /* 0x000fea0003800000 */
[----:B------:R-:W0:Y:S02]  /*b470*/  LDC R4, c[0x0][0x28c] ;  /* 0x0000a300ff047b82 */ /* 0x000e240000000800 */
[----:B0-----:R-:W-:-:S13]  /*b480*/  ISETP.GE.AND P1, PT, R4, 0x1, PT ;  /* 0x000000010400780c */ /* 0x001fda0003f26270 */
[----:B------:R-:W-:Y:S05]  /*b490*/  @!P1 BRA `(.L_x_291) ;  /* 0x0000000000ec9947 */ /* 0x000fea0003800000 */
[----:B------:R-:W-:Y:S01]  /*b4a0*/  SHF.L.U32 R14, R9, 0x7, RZ ;  /* 0x00000007090e7819 */ /* 0x000fe200000006ff */
[----:B------:R-:W-:Y:S02]  /*b4b0*/  IMAD.SHL.U32 R15, R7, 0x100, RZ ;  /* 0x00000100070f7824 */ /* 0x000fe400078e00ff */
[----:B------:R-:W-:Y:S02]  /*b4c0*/  IMAD.MOV.U32 R20, RZ, RZ, RZ ;  /* 0x000000ffff147224 */ /* 0x000fe400078e00ff */
[----:B------:R-:W-:Y:S02]  /*b4d0*/  IMAD.MOV.U32 R4, RZ, RZ, R10 ;  /* 0x000000ffff047224 */ /* 0x000fe400078e000a */
[----:B------:R-:W-:Y:S02]  /*b4e0*/  IMAD.MOV.U32 R5, RZ, RZ, R3 ;  /* 0x000000ffff057224 */ /* 0x000fe400078e0003 */
[----:B------:R-:W-:Y:S02]  /*b4f0*/  IMAD.MOV.U32 R6, RZ, RZ, R0 ;  /* 0x000000ffff067224 */ /* 0x000fe400078e0000 */
[----:B------:R-:W-:-:S07]  /*b500*/  VIADD R22, R14, 0x40 ;  /* 0x000000400e167836 */ /* 0x000fce0000000000 */
.L_x_295:
[----:B------:R-:W0:Y:S01]  /*b510*/  S2R R12, SR_CgaCtaId ;  /* 0x00000000000c7919 */ /* 0x000e220000008800 */
[----:B------:R-:W-:Y:S01]  /*b520*/  MOV R7, 0x400 ;  /* 0x0000040000077802 */ /* 0x000fe20000000f00 */
[----:B------:R-:W1:Y:S03]  /*b530*/  @!P2 LDC R9, c[0x0][0x500] ;  /* 0x00014000ff09ab82 */ /* 0x000e660000000800 */
[----:B0-----:R-:W-:Y:S02]  /*b540*/  LEA R21, R12, R7, 0x18 ;  /* 0x000000070c157211 */ /* 0x001fe400078ec0ff */
[----:B------:R-:W-:-:S03]  /*b550*/  SHF.L.U32 R7, R5, 0x1f, RZ ;  /* 0x0000001f05077819 */ /* 0x000fc600000006ff */
[----:B------:R-:W-:-:S04]  /*b560*/  IMAD R12, R6, 0x8, R21 ;  /* 0x00000008060c7824 */ /* 0x000fc800078e0215 */
[----:B------:R-:W0:Y:S02]  /*b570*/  SYNCS.PHASECHK.TRANS64.TRYWAIT P1, [R12+URZ+0x20], R7 ;  /* 0x000020070c0075a7 */ /* 0x000e24000802017f */
[----:B01----:R-:W-:Y:S05]  /*b580*/  @!P1 BRA `(.L_x_292) ;  /* 0x0000000c008c9947 */ /* 0x003fea0003800000 */
.L_x_312:
[----:B0-----:R-:W-:Y:S01]  /*b590*/  PRMT R7, R18, 0x9910, RZ ;  /* 0x0000991012077816 */ /* 0x001fe200000000ff */
[----:B------:R0:W-:Y:S03]  /*b5a0*/  @!P2 SYNCS.ARRIVE.TRANS64 RZ, [R12+URZ], R9 ;  /* 0x000000090cffa9a7 */ /* 0x0001e6000800003f */
[----:B------:R-:W-:-:S13]  /*b5b0*/  ISETP.NE.AND P1, PT, R7, 0x2, PT ;  /* 0x000000020700780c */ /* 0x000fda0003f25270 */
[----:B0-----:R-:W-:Y:S05]  /*b5c0*/  @P1 BRA `(.L_x_293) ;  /* 0x0000000000041947 */ /* 0x001fea0003800000 */
[----:B------:R-:W-:Y:S01]  /*b5d0*/  BPT.TRAP 0x1 ;  /* 0x000000040000795c */ /* 0x000fe20000300000 */
.L_x_293:
[----:B------:R-:W-:Y:S05]  /*b5e0*/  @P0 BRA `(.L_x_294) ;  /* 0x0000000000040947 */ /* 0x000fea0003800000 */
[----:B------:R-:W-:Y:S01]  /*b5f0*/  BPT.TRAP 0x1 ;  /* 0x000000040000795c */ /* 0x000fe20000300000 */
.L_x_294:
[C---:B------:R-:W-:Y:S01]  /*b600*/  IMAD R7, R6.reuse, 0x8000, R21 ;  /* 0x0000800006077824 */ /* 0x040fe200078e0215 */
[----:B------:R-:W-:Y:S01]  /*b610*/  LEA R21, R6, R21, 0xe ;  /* 0x0000001506157211 */ /* 0x000fe200078e70ff */
[----:B------:R-:W-:Y:S01]  /*b620*/  VIADD R4, R4, 0xffffffff ;  /* 0xffffffff04047836 */ /* 0x000fe20000000000 */
[----:B------:R-:W-:Y:S01]  /*b630*/  R2UR UR27, R20 ;  /* 0x00000000141b72ca */ /* 0x000fe200000e0000 */
[----:B------:R-:W-:Y:S01]  /*b640*/  UIADD3 UR6, UP0, UR30, 0xf0, URZ ;  /* 0x000000f01e067890 */ /* 0x000fe2000ff1e03f */
[----:B------:R-:W-:Y:S01]  /*b650*/  R2UR UR8, R7 ;  /* 0x00000000070872ca */ /* 0x000fe200000e0000 */
[----:B------:R-:W-:Y:S01]  /*b660*/  UIADD3 UR32, UP1, UR30, 0x1f0, URZ ;  /* 0x000001f01e207890 */ /* 0x000fe2000ff3e03f */
[----:B------:R-:W-:Y:S01]  /*b670*/  R2UR UR16, R21 ;  /* 0x00000000151072ca */ /* 0x000fe200000e0000 */
[----:B------:R-:W-:Y:S01]  /*b680*/  UIADD3.X UR7, URZ, UR31, URZ, UP0, !UPT ;  /* 0x0000001f3f077290 */ /* 0x000fe200087fe43f */
[----:B------:R-:W-:Y:S01]  /*b690*/  R2UR UR9, R12 ;  /* 0x000000000c0972ca */ /* 0x000fe200000e0000 */
[----:B------:R-:W-:Y:S01]  /*b6a0*/  UIADD3.X UR33, URZ, UR31, URZ, UP1, !UPT ;  /* 0x0000001f3f217290 */ /* 0x000fe20008ffe43f */
[----:B------:R-:W-:Y:S01]  /*b6b0*/  R2UR UR12, R8 ;  /* 0x00000000080c72ca */ /* 0x000fe200000e0000 */
[----:B------:R-:W-:Y:S01]  /*b6c0*/  VIADD R6, R6, 0x1 ;  /* 0x0000000106067836 */ /* 0x000fe20000000000 */
[----:B------:R-:W-:Y:S01]  /*b6d0*/  R2UR UR11, R15 ;  /* 0x000000000f0b72ca */ /* 0x000fe200000e0000 */
[----:B------:R-:W-:Y:S01]  /*b6e0*/  UMOV UR14, 0x0 ;  /* 0x00000000000e7882 */ /* 0x000fe20000000000 */
[----:B------:R-:W-:Y:S01]  /*b6f0*/  R2UR UR26, R14 ;  /* 0x000000000e1a72ca */ /* 0x000fe200000e0000 */
[----:B------:R-:W-:Y:S01]  /*b700*/  UMOV UR15, 0x10000000 ;  /* 0x10000000000f7882 */ /* 0x000fe20000000000 */
[----:B------:R-:W-:Y:S01]  /*b710*/  R2UR UR18, R22 ;  /* 0x00000000161272ca */ /* 0x000fe200000e0000 */
[----:B------:R-:W-:Y:S01]  /*b720*/  UIADD3 UR8, UR8, 0x100, URZ ;  /* 0x0000010008087890 */ /* 0x000fe2000fffe03f */
[----:B------:R-:W-:Y:S01]  /*b730*/  ISETP.GT.AND P3, PT, R4, 0x1, PT ;  /* 0x000000010400780c */ /* 0x000fe20003f64270 */
[----:B------:R-:W-:Y:S01]  /*b740*/  UIADD3 UR24, UR16, 0x20100, URZ ;  /* 0x0002010010187890 */ /* 0x000fe2000fffe03f */
[----:B------:R-:W-:Y:S01]  /*b750*/  ISETP.NE.AND P1, PT, R6, 0x4, PT ;  /* 0x000000040600780c */ /* 0x000fe20003f25270 */
[----:B------:R-:W-:Y:S01]  /*b760*/  UIADD3 UR16, UR16, 0x22100, URZ ;  /* 0x0002210010107890 */ /* 0x000fe2000fffe03f */
[----:B------:R-:W-:Y:S01]  /*b770*/  VIADD R20, R20, 0x40 ;  /* 0x0000004014147836 */ /* 0x000fe20000000000 */
[----:B------:R-:W-:Y:S01]  /*b780*/  UMOV UR10, UR27 ;  /* 0x0000001b000a7c82 */ /* 0x000fe20008000000 */
[----:B------:R-:W-:Y:S01]  /*b790*/  UMOV UR25, UR9 ;  /* 0x0000000900197c82 */ /* 0x000fe20008000000 */
[----:B------:R-:W-:Y:S01]  /*b7a0*/  UMOV UR28, UR12 ;  /* 0x0000000c001c7c82 */ /* 0x000fe20008000000 */
[----:B------:R-:W-:Y:S01]  /*b7b0*/  UMOV UR17, UR9 ;  /* 0x0000000900117c82 */ /* 0x000fe20008000000 */
[----:B------:R-:W-:Y:S01]  /*b7c0*/  UMOV UR19, UR27 ;  /* 0x0000001b00137c82 */ /* 0x000fe20008000000 */
[----:B------:R0:W-:Y:S01]  /*b7d0*/  UTMALDG.3D [UR8], [UR6], desc[UR14] ;  /* 0x00000e08060075b4 */ /* 0x0001e20008011000 */
[----:B------:R-:W-:Y:S01]  /*b7e0*/  UMOV UR20, UR12 ;  /* 0x0000000c00147c82 */ /* 0x000fe20008000000 */
[----:B------:R-:W-:-:S02]  /*b7f0*/  SEL R12, RZ, 0x1, P1 ;  /* 0x00000001ff0c7807 */ /* 0x000fc40000800000 */
[----:B------:R-:W-:Y:S02]  /*b800*/  SEL R6, R6, RZ, P1 ;  /* 0x000000ff06067207 */ /* 0x000fe40000800000 */
[----:B------:R-:W-:Y:S01]  /*b810*/  LOP3.LUT R5, R5, R12, RZ, 0x3c, !PT ;  /* 0x0000000c05057212 */ /* 0x000fe200078e3cff */
[----:B------:R0:W-:Y:S01]  /*b820*/  UTMALDG.3D [UR24], [UR32], desc[UR14] ;  /* 0x00000e18200075b4 */ /* 0x0001e20008011000 */
[----:B------:R0:W-:Y:S02]  /*b830*/  UTMALDG.3D [UR16], [UR32], desc[UR14] ;  /* 0x00000e10200075b4 */ /* 0x0001e40008011000 */
[----:B0-----:R-:W-:Y:S05]  /*b840*/  @P3 BRA `(.L_x_295) ;  /* 0xfffffffc00303947 */ /* 0x001fea000383ffff */
.L_x_291:
[----:B------:R-:W-:Y:S05]  /*b850*/  BSYNC B1 ;  /* 0x0000000000017941 */ /* 0x000fea0003800000 */
.L_x_290:
[----:B------:R-:W-:Y:S01]  /*b860*/  LOP3.LUT P3, RZ, R11, 0xff, RZ, 0xc0, !PT ;  /* 0x000000ff0bff7812 */ /* 0x000fe2000786c0ff */
[----:B------:R-:W-:Y:S01]  /*b870*/  IMAD.IADD R0, R13, 0x1, R0 ;  /* 0x000000010d007824 */ /* 0x000fe200078e0200 */
[----:B------:R-:W-:Y:S01]  /*b880*/  IADD3 R16, P4, R16, UR22, RZ ;  /* 0x0000001610107c10 */ /* 0x000fe2000ff9e0ff */
[----:B------:R-:W-:Y:S01]  /*b890*/  ULDC.64 UR6, c[0x0][0x650] ;  /* 0x0001940000067ab9 */ /* 0x000fe20000000a00 */
[----:B------:R-:W-:Y:S01]  /*b8a0*/  BSSY B1, `(.L_x_296) ;  /* 0x000006b000017945 */ /* 0x000fe20003800000 */
[----:B------:R-:W-:Y:S01]  /*b8b0*/  IMAD.MOV.U32 R7, RZ, RZ, -0x1 ;  /* 0xffffffffff077424 */ /* 0x000fe200078e00ff */
[----:B------:R-:W-:Y:S01]  /*b8c0*/  SHF.R.U32.HI R4, RZ, 0x2, R0 ;  /* 0x00000002ff047819 */ /* 0x000fe20000011600 */
[----:B------:R-:W-:Y:S01]  /*b8d0*/  IMAD.MOV.U32 R9, RZ, RZ, -0x1 ;  /* 0xffffffffff097424 */ /* 0x000fe200078e00ff */
[----:B------:R-:W-:Y:S01]  /*b8e0*/  ISETP.GT.U32.AND P1, PT, R0, 0x3, PT ;  /* 0x000000030000780c */ /* 0x000fe20003f24070 */
[----:B------:R-:W-:Y:S01]  /*b8f0*/  IMAD.MOV.U32 R8, RZ, RZ, -0x1 ;  /* 0xffffffffff087424 */ /* 0x000fe200078e00ff */
[----:B------:R-:W-:-:S02]  /*b900*/  LOP3.LUT R4, R4, 0x1, RZ, 0xc0, !PT ;  /* 0x0000000104047812 */ /* 0x000fc400078ec0ff */
[----:B------:R-:W-:Y:S01]  /*b910*/  ISETP.LT.U32.AND P1, PT, R13, 0x4, P1 ;  /* 0x000000040d00780c */ /* 0x000fe20000f21070 */
[----:B------:R-:W0:Y:S01]  /*b920*/  @P3 S2R R6, SR_CgaCtaId ;  /* 0x0000000000063919 */ /* 0x000e220000008800 */
[----:B------:R-:W-:Y:S02]  /*b930*/  @P3 MOV R5, 0x400 ;  /* 0x0000040000053802 */ /* 0x000fe40000000f00 */
[----:B------:R-:W-:Y:S02]  /*b940*/  IADD3.X R17, R17, UR13, RZ, P4, !PT ;  /* 0x0000000d11117c10 */ /* 0x000fe4000a7fe4ff */
[----:B------:R-:W-:Y:S02]  /*b950*/  ISETP.GE.U32.AND P4, PT, R16, UR6, PT ;  /* 0x0000000610007c0c */ /* 0x000fe4000bf86070 */
[----:B------:R-:W-:Y:S02]  /*b960*/  LOP3.LUT R0, R0, 0x3, RZ, 0xc0, !PT ;  /* 0x0000000300007812 */ /* 0x000fe400078ec0ff */
[----:B------:R-:W-:-:S02]  /*b970*/  PRMT R11, RZ, 0x7610, R11 ;  /* 0x00007610ff0b7816 */ /* 0x000fc4000000000b */
[----:B0-----:R-:W-:-:S04]  /*b980*/  @P3 LEA R5, R6, R5, 0x18 ;  /* 0x0000000506053211 */ /* 0x001fc800078ec0ff */
[----:B------:R0:W-:Y:S01]  /*b990*/  @P3 SYNCS.ARRIVE.TRANS64.A1T0 RZ, [R5+URZ+0x58], RZ ;  /* 0x000058ff05ff39a7 */ /* 0x0001e2000810003f */
[----:B------:R-:W-:Y:S02]  /*b9a0*/  ISETP.NE.U32.AND P3, PT, R4, 0x1, PT ;  /* 0x000000010400780c */ /* 0x000fe40003f65070 */
[----:B------:R-:W-:Y:S02]  /*b9b0*/  SEL R4, RZ, 0x1, !P1 ;  /* 0x00000001ff047807 */ /* 0x000fe40004800000 */
[----:B------:R-:W-:Y:S02]  /*b9c0*/  ISETP.GE.U32.AND.EX P1, PT, R17, UR7, PT, P4 ;  /* 0x0000000711007c0c */ /* 0x000fe4000bf26140 */
[----:B------:R-:W-:-:S04]  /*b9d0*/  ISETP.GT.U32.AND P3, PT, R13, 0x3, !P3 ;  /* 0x000000030d00780c */ /* 0x000fc80005f64070 */
[----:B0-----:R-:W-:-:S04]  /*b9e0*/  SEL R5, RZ, 0x1, !P3 ;  /* 0x00000001ff057807 */ /* 0x001fc80005800000 */
[--C-:B------:R-:W-:Y:S02]  /*b9f0*/  LOP3.LUT R3, R5, R3, R4.reuse, 0x96, !PT ;  /* 0x0000000305037212 */ /* 0x100fe400078e9604 */
[----:B------:R-:W-:Y:S01]  /*ba00*/  PRMT R4, RZ, 0x7610, R4 ;  /* 0x00007610ff047816 */ /* 0x000fe20000000004 */
[----:B------:R-:W-:Y:S06]  /*ba10*/  @P1 BRA `(.L_x_297) ;  /* 0x00000004004c1947 */ /* 0x000fec0003800000 */
[----:B------:R-:W-:Y:S01]  /*ba20*/  ULDC.64 UR6, c[0x0][0x628] ;  /* 0x00018a0000067ab9 */ /* 0x000fe20000000a00 */
[----:B------:R-:W0:Y:S01]  /*ba30*/  S2R R14, SR_CTAID.X ;  /* 0x00000000000e7919 */ /* 0x000e220000002500 */
[----:B------:R-:W-:Y:S01]  /*ba40*/  ISETP.NE.U32.AND P1, PT, RZ, UR6, PT ;  /* 0x00000006ff007c0c */ /* 0x000fe2000bf25070 */
[----:B------:R-:W-:Y:S01]  /*ba50*/  ULDC UR9, c[0x0][0x630] ;  /* 0x00018c0000097ab9 */ /* 0x000fe20000000800 */
[----:B------:R-:W-:Y:S01]  /*ba60*/  IMAD.MOV.U32 R4, RZ, RZ, R16 ;  /* 0x000000ffff047224 */ /* 0x000fe200078e0010 */
[----:B------:R-:W1:Y:S01]  /*ba70*/  S2R R12, SR_CTAID.Y ;  /* 0x00000000000c7919 */ /* 0x000e620000002600 */
[----:B------:R-:W-:Y:S02]  /*ba80*/  ISETP.NE.AND.EX P1, PT, RZ, UR7, PT, P1 ;  /* 0x00000007ff007c0c */ /* 0x000fe4000bf25310 */
[----:B------:R-:W-:-:S11]  /*ba90*/  MOV R5, R17 ;  /* 0x0000001100057202 */ /* 0x000fd60000000f00 */
[----:B------:R-:W-:Y:S05]  /*baa0*/  @!P1 BRA `(.L_x_298) ;  /* 0x0000000000289947 */ /* 0x000fea0003800000 */
[----:B------:R-:W-:Y:S02]  /*bab0*/  ULDC UR8, c[0x0][0x634] ;  /* 0x00018d0000087ab9 */ /* 0x000fe40000000800 */
[----:B------:R-:W-:-:S05]  /*bac0*/  IADD3 R9, P1, R16, UR8, RZ ;  /* 0x0000000810097c10 */ /* 0x000fca000ff3e0ff */
[----:B------:R-:W-:-:S04]  /*bad0*/  IMAD.X R15, RZ, RZ, R17, P1 ;  /* 0x000000ffff0f7224 */ /* 0x000fc800008e0611 */
[----:B------:R-:W-:-:S04]  /*bae0*/  IMAD.WIDE.U32 R6, R15, UR6, RZ ;  /* 0x000000060f067c25 */ /* 0x000fc8000f8e00ff */
[----:B------:R-:W-:-:S04]  /*baf0*/  IMAD.WIDE.U32 R6, P1, R9, UR7, R6 ;  /* 0x0000000709067c25 */ /* 0x000fc8000f820006 */
[----:B------:R-:W-:-:S04]  /*bb00*/  IMAD.WIDE.U32 R8, R9, UR6, RZ ;  /* 0x0000000609087c25 */ /* 0x000fc8000f8e00ff */
[----:B------:R-:W-:Y:S01]  /*bb10*/  IMAD.X R5, RZ, RZ, RZ, P1 ;  /* 0x000000ffff057224 */ /* 0x000fe200008e06ff */
[----:B------:R-:W-:Y:S01]  /*bb20*/  IADD3 RZ, P1, R9, R6, RZ ;  /* 0x0000000609ff7210 */ /* 0x000fe20007f3e0ff */
[----:B------:R-:W-:-:S04]  /*bb30*/  IMAD.MOV.U32 R4, RZ, RZ, R7 ;  /* 0x000000ffff047224 */ /* 0x000fc800078e0007 */
[----:B------:R-:W-:-:S08]  /*bb40*/  IMAD.WIDE.U32.X R4, R15, UR7, R4, P1 ;  /* 0x000000070f047c25 */ /* 0x000fd000088e0404 */
.L_x_298:
[--C-:B------:R-:W-:Y:S01]  /*bb50*/  SHF.R.U64 R8, R4, UR9, R5.reuse ;  /* 0x0000000904087c19 */ /* 0x100fe20008001205 */
[----:B------:R-:W-:Y:S01]  /*bb60*/  ULDC.64 UR6, c[0x0][0x620] ;  /* 0x0001880000067ab9 */ /* 0x000fe20000000a00 */
[----:B------:R-:W-:Y:S01]  /*bb70*/  SHF.R.U32.HI R4, RZ, UR9, R5 ;  /* 0x00000009ff047c19 */ /* 0x000fe20008011605 */
[----:B------:R-:W2:Y:S01]  /*bb80*/  LDC R25, c[0x0][0x144] ;  /* 0x00005100ff197b82 */ /* 0x000ea20000000800 */
[----:B------:R-:W-:Y:S01]  /*bb90*/  IADD3 R7, P1, RZ, -R8, RZ ;  /* 0x80000008ff077210 */ /* 0x000fe20007f3e0ff */
[----:B------:R-:W-:Y:S01]  /*bba0*/  ULDC.64 UR10, c[0x0][0x640] ;  /* 0x00019000000a7ab9 */ /* 0x000fe20000000a00 */
[----:B0-----:R-:W-:Y:S01]  /*bbb0*/  I2FP.F32.U32 R9, R14 ;  /* 0x0000000e00097245 */ /* 0x001fe20000201000 */
[----:B------:R-:W-:Y:S02]  /*bbc0*/  ULDC UR8, c[0x0][0x608] ;  /* 0x0001820000087ab9 */ /* 0x000fe40000000800 */
[----:B------:R-:W-:Y:S01]  /*bbd0*/  IMAD.X R4, RZ, RZ, ~R4, P1 ;  /* 0x000000ffff047224 */ /* 0x000fe200008e0e04 */
[----:B------:R-:W-:Y:S01]  /*bbe0*/  ISETP.NE.U32.AND P1, PT, RZ, UR10, PT ;  /* 0x0000000aff007c0c */ /* 0x000fe2000bf25070 */
[----:B------:R-:W0:Y:S02]  /*bbf0*/  LDC R21, c[0x0][0x148] ;  /* 0x00005200ff157b82 */ /* 0x000e240000000800 */
[----:B------:R-:W-:Y:S01]  /*bc00*/  IMAD R6, R4, UR6, RZ ;  /* 0x0000000604067c24 */ /* 0x000fe2000f8e02ff */
[----:B------:R-:W-:Y:S01]  /*bc10*/  ISETP.NE.AND.EX P1, PT, RZ, UR11, PT, P1 ;  /* 0x0000000bff007c0c */ /* 0x000fe2000bf25310 */
[----:B------:R-:W-:Y:S01]  /*bc20*/  IMAD.WIDE.U32 R4, R7, UR6, R16 ;  /* 0x0000000607047c25 */ /* 0x000fe2000f8e0010 */
[----:B------:R-:W-:-:S03]  /*bc30*/  ULDC UR6, c[0x0][0x150] ;  /* 0x0000540000067ab9 */ /* 0x000fc60000000800 */
[----:B------:R-:W-:Y:S02]  /*bc40*/  IMAD R7, R7, UR7, R6 ;  /* 0x0000000707077c24 */ /* 0x000fe4000f8e0206 */
[----:B------:R-:W-:Y:S01]  /*bc50*/  FMUL R6, R9, UR6 ;  /* 0x0000000609067c20 */ /* 0x000fe20008400000 */
[----:B------:R-:W-:Y:S01]  /*bc60*/  ULDC UR6, c[0x0][0x618] ;  /* 0x0001860000067ab9 */ /* 0x000fe20000000800 */
[----:B------:R-:W-:Y:S01]  /*bc70*/  ULDC UR7, c[0x0][0x154] ;  /* 0x0000550000077ab9 */ /* 0x000fe20000000800 */
[----:B------:R-:W-:-:S03]  /*bc80*/  IMAD.IADD R5, R5, 0x1, R7 ;  /* 0x0000000105057824 */ /* 0x000fc600078e0207 */
[----:B------:R-:W3:Y:S02]  /*bc90*/  F2I.U32.TRUNC.NTZ R6, R6 ;  /* 0x0000000600067305 */ /* 0x000ee4000020f000 */
[----:B------:R-:W-:Y:S02]  /*bca0*/  SHF.R.U64 R9, R4, UR6, R5 ;  /* 0x0000000604097c19 */ /* 0x000fe40008001205 */
[----:B-1----:R-:W-:-:S05]  /*bcb0*/  I2FP.F32.U32 R4, R12 ;  /* 0x0000000c00047245 */ /* 0x002fca0000201000 */
[----:B------:R-:W-:Y:S01]  /*bcc0*/  FMUL R22, R4, UR7 ;  /* 0x0000000704167c20 */ /* 0x000fe20008400000 */
[----:B------:R-:W-:Y:S01]  /*bcd0*/  SHF.R.U32.HI R4, RZ, UR6, R5 ;  /* 0x00000006ff047c19 */ /* 0x000fe20008011605 */
[----:B------:R-:W-:-:S03]  /*bce0*/  ULDC UR6, c[0x0][0x658] ;  /* 0x0001960000067ab9 */ /* 0x000fc60000000800 */
[--C-:B------:R-:W-:Y:S01]  /*bcf0*/  SHF.R.U64 R20, R9, UR8, R4.reuse ;  /* 0x0000000809147c19 */ /* 0x100fe20008001204 */
[----:B------:R-:W1:Y:S01]  /*bd00*/  F2I.U32.TRUNC.NTZ R22, R22 ;  /* 0x0000001600167305 */ /* 0x000e62000020f000 */
[----:B------:R-:W-:Y:S01]  /*bd10*/  SHF.R.U32.HI R5, RZ, UR8, R4 ;  /* 0x00000008ff057c19 */ /* 0x000fe20008011604 */
[----:B---3--:R-:W-:-:S03]  /*bd20*/  IMAD.MOV R6, RZ, RZ, -R6 ;  /* 0x000000ffff067224 */ /* 0x008fc600078e0a06 */
[--C-:B------:R-:W-:Y:S01]  /*bd30*/  SHF.R.U64 R15, R20, UR6, R5.reuse ;  /* 0x00000006140f7c19 */ /* 0x100fe20008001205 */
[----:B--2---:R-:W-:Y:S01]  /*bd40*/  IMAD R14, R25, R6, R14 ;  /* 0x00000006190e7224 */ /* 0x004fe200078e020e */
[----:B------:R-:W-:-:S03]  /*bd50*/  SHF.R.U32.HI R23, RZ, UR6, R5 ;  /* 0x00000006ff177c19 */ /* 0x000fc60008011605 */
[----:B------:R-:W-:Y:S02]  /*bd60*/  IMAD.MOV.U32 R4, RZ, RZ, R15 ;  /* 0x000000ffff047224 */ /* 0x000fe400078e000f */
[----:B------:R-:W-:Y:S01]  /*bd70*/  IMAD.MOV.U32 R5, RZ, RZ, R23 ;  /* 0x000000ffff057224 */ /* 0x000fe200078e0017 */
[----:B-1----:R-:W-:Y:S06]  /*bd80*/  @!P1 BRA `(.L_x_299) ;  /* 0x0000000000289947 */ /* 0x002fec0003800000 */
[----:B------:R-:W-:Y:S02]  /*bd90*/  ULDC UR6, c[0x0][0x64c] ;  /* 0x0001930000067ab9 */ /* 0x000fe40000000800 */
[----:B------:R-:W-:-:S04]  /*bda0*/  IADD3 R5, P1, R15, UR6, RZ ;  /* 0x000000060f057c10 */ /* 0x000fc8000ff3e0ff */
[----:B------:R-:W-:-:S05]  /*bdb0*/  IADD3.X R23, RZ, R23, RZ, P1, !PT ;  /* 0x00000017ff177210 */ /* 0x000fca0000ffe4ff */
[----:B------:R-:W-:-:S04]  /*bdc0*/  IMAD.WIDE.U32 R6, R23, UR10, RZ ;  /* 0x0000000a17067c25 */ /* 0x000fc8000f8e00ff */
[----:B------:R-:W-:-:S04]  /*bdd0*/  IMAD.WIDE.U32 R6, P1, R5, UR11, R6 ;  /* 0x0000000b05067c25 */ /* 0x000fc8000f820006 */
[----:B------:R-:W-:-:S04]  /*bde0*/  IMAD.WIDE.U32 R4, R5, UR10, RZ ;  /* 0x0000000a05047c25 */ /* 0x000fc8000f8e00ff */
[----:B------:R-:W-:Y:S01]  /*bdf0*/  IMAD.MOV.U32 R4, RZ, RZ, R7 ;  /* 0x000000ffff047224 */ /* 0x000fe200078e0007 */
[----:B------:R-:W-:Y:S01]  /*be00*/  IADD3 RZ, P3, R5, R6, RZ ;  /* 0x0000000605ff7210 */ /* 0x000fe20007f7e0ff */
[----:B------:R-:W-:-:S04]  /*be10*/  IMAD.X R5, RZ, RZ, RZ, P1 ;  /* 0x000000ffff057224 */ /* 0x000fc800008e06ff */
[----:B------:R-:W-:-:S08]  /*be20*/  IMAD.WIDE.U32.X R4, R23, UR11, R4, P3 ;  /* 0x0000000b17047c25 */ /* 0x000fd000098e0404 */
.L_x_299:
[----:B------:R-:W-:Y:S01]  /*be30*/  ISETP.NE.AND P1, PT, R2, 0x1, PT ;  /* 0x000000010200780c */ /* 0x000fe20003f25270 */
[----:B------:R-:W-:Y:S01]  /*be40*/  ULDC UR6, c[0x0][0x648] ;  /* 0x0001920000067ab9 */ /* 0x000fe20000000800 */
[----:B------:R-:W-:Y:S01]  /*be50*/  LOP3.LUT R20, R20, UR21, RZ, 0xc0, !PT ;  /* 0x0000001514147c12 */ /* 0x000fe2000f8ec0ff */
[----:B------:R-:W-:Y:S01]  /*be60*/  IMAD.MOV R22, RZ, RZ, -R22 ;  /* 0x000000ffff167224 */ /* 0x000fe200078e0a16 */
[----:B------:R-:W-:Y:S01]  /*be70*/  SHF.R.U64 R5, R4, UR6, R5 ;  /* 0x0000000604057c19 */ /* 0x000fe20008001205 */
[----:B------:R-:W-:Y:S01]  /*be80*/  ULDC UR6, c[0x0][0x638] ;  /* 0x00018e0000067ab9 */ /* 0x000fe20000000800 */
[----:B------:R-:W-:Y:S01]  /*be90*/  LOP3.LUT R6, R9, UR4, RZ, 0xc0, !PT ;  /* 0x0000000409067c12 */ /* 0x000fe2000f8ec0ff */
[----:B------:R-:W-:Y:S02]  /*bea0*/  ULDC UR7, c[0x0][0x610] ;  /* 0x0001840000077ab9 */ /* 0x000fe40000000800 */
[----:B------:R-:W-:Y:S02]  /*beb0*/  IMAD.MOV R4, RZ, RZ, -R5 ;  /* 0x000000ffff047224 */ /* 0x000fe400078e0a05 */
[----:B------:R-:W-:-:S02]  /*bec0*/  IMAD R5, R5, UR5, R20 ;  /* 0x0000000505057c24 */ /* 0x000fc4000f8e0214 */
[----:B0-----:R-:W-:Y:S02]  /*bed0*/  @P1 IMAD R14, R21, R22, R12 ;  /* 0x00000016150e1224 */ /* 0x001fe400078e020c */
[----:B------:R-:W-:Y:S01]  /*bee0*/  IMAD R15, R4, UR6, R15 ;  /* 0x00000006040f7c24 */ /* 0x000fe2000f8e020f */
[----:B------:R-:W-:Y:S01]  /*bef0*/  ULDC UR6, c[0x0][0x600] ;  /* 0x0001800000067ab9 */ /* 0x000fe20000000800 */
[----:B------:R-:W-:Y:S02]  /*bf00*/  IMAD R14, R5, UR7, R14 ;  /* 0x00000007050e7c24 */ /* 0x000fe4000f8e020e */
[----:B------:R-:W-:Y:S02]  /*bf10*/  IMAD R15, R15, UR6, R6 ;  /* 0x000000060f0f7c24 */ /* 0x000fe4000f8e0206 */
[----:B------:R-:W-:-:S03]  /*bf20*/  IMAD.MOV.U32 R4, RZ, RZ, 0x1 ;  /* 0x00000001ff047424 */ /* 0x000fc600078e00ff */
[----:B------:R-:W-:Y:S02]  /*bf30*/  SEL R9, R15, R14, !P1 ;  /* 0x0000000e0f097207 */ /* 0x000fe40004800000 */
[----:B------:R-:W-:-:S07]  /*bf40*/  SEL R7, R14, R15, !P1 ;  /* 0x0000000f0e077207 */ /* 0x000fce0004800000 */
.L_x_297:
[----:B------:R-:W-:Y:S05]  /*bf50*/  BSYNC B1 ;  /* 0x0000000000017941 */ /* 0x000fea0003800000 */
.L_x_296:
[----:B------:R-:W-:-:S13]  /*bf60*/  LOP3.LUT P1, RZ, R4, 0xff, RZ, 0xc0, !PT ;  /* 0x000000ff04ff7812 */ /* 0x000fda000782c0ff */
[----:B------:R-:W-:Y:S05]  /*bf70*/  @P1 BRA `(.L_x_300) ;  /* 0xfffffff400281947 */ /* 0x000fea000383ffff */
[----:B------:R-:W-:Y:S05]  /*bf80*/  BSYNC B0 ;  /* 0x0000000000007941 */ /* 0x000fea0003800000 */
.L_x_288:
[----:B------:R-:W-:-:S03]  /*bf90*/  UMOV UR6, 0xffffffff ;  /* 0xffffffff00067882 */ /* 0x000fc60000000000 */
[----:B------:R-:W-:Y:S05]  /*bfa0*/  BRA.DIV UR6, `(.L_x_301) ;  /* 0x0000000606187947 */ /* 0x000fea000b800000 */
[----:B------:R-:W-:-:S13]  /*bfb0*/  ELECT P6, URZ, PT ;  /* 0x00000000003f782f */ /* 0x000fda00038c0000 */
.L_x_315:
[----:B------:R-:W-:Y:S04]  /*bfc0*/  BSSY B0, `(.L_x_302) ;  /* 0x000002b000007945 */ /* 0x000fe80003800000 */
[----:B------:R-:W-:Y:S05]  /*bfd0*/  @!P6 BRA `(.L_x_303) ;  /* 0x0000000000a4e947 */ /* 0x000fea0003800000 */
[----:B------:R-:W-:-:S04]  /*bfe0*/  LOP3.LUT R19, R19, 0x2, RZ, 0xfc, !PT ;  /* 0x0000000213137812 */ /* 0x000fc800078efcff */
[----:B------:R-:W-:-:S13]  /*bff0*/  ISETP.NE.AND P0, PT, R19, 0x3, PT ;  /* 0x000000031300780c */ /* 0x000fda0003f05270 */
[----:B------:R-:W-:Y:S05]  /*c000*/  @!P0 BRA `(.L_x_304) ;  /* 0x0000000000048947 */ /* 0x000fea0003800000 */
[----:B------:R-:W-:Y:S01]  /*c010*/  BPT.TRAP 0x1 ;  /* 0x000000040000795c */ /* 0x000fe20000300000 */
.L_x_304:
[----:B------:R-:W0:Y:S01]  /*c020*/  S2R R5, SR_CgaCtaId ;  /* 0x0000000000057919 */ /* 0x000e220000008800 */
[----:B------:R-:W-:Y:S02]  /*c030*/  MOV R2, 0x400 ;  /* 0x0000040000027802 */ /* 0x000fe40000000f00 */
[----:B------:R-:W-:Y:S02]  /*c040*/  SHF.L.U32 R4, R3, 0x1f, RZ ;  /* 0x0000001f03047819 */ /* 0x000fe400000006ff */
[----:B0-----:R-:W-:-:S05]  /*c050*/  LEA R5, R5, R2, 0x18 ;  /* 0x0000000205057211 */ /* 0x001fca00078ec0ff */
[----:B------:R-:W-:-:S04]  /*c060*/  VIADD R5, R5, 0x20 ;  /* 0x0000002005057836 */ /* 0x000fc80000000000 */
[C---:B------:R-:W-:Y:S02]  /*c070*/  IMAD R7, R0.reuse, 0x8, R5 ;  /* 0x0000000800077824 */ /* 0x040fe400078e0205 */
[----:B------:R-:W-:Y:S02]  /*c080*/  VIADD R0, R0, 0x1 ;  /* 0x0000000100007836 */ /* 0x000fe40000000000 */
[----:B------:R-:W0:Y:S03]  /*c090*/  SYNCS.PHASECHK.TRANS64.TRYWAIT P0, [R7+URZ], R4 ;  /* 0x00000004070075a7 */ /* 0x000e26000800017f */
[----:B------:R-:W-:-:S04]  /*c0a0*/  ISETP.NE.AND P1, PT, R0, 0x4, PT ;  /* 0x000000040000780c */ /* 0x000fc80003f25270 */
[----:B------:R-:W-:Y:S02]  /*c0b0*/  SEL R2, RZ, 0x1, P1 ;  /* 0x00000001ff027807 */ /* 0x000fe40000800000 */
[----:B------:R-:W-:Y:S02]  /*c0c0*/  SEL R0, R0, RZ, P1 ;  /* 0x000000ff00007207 */ /* 0x000fe40000800000 */
[----:B------:R-:W-:Y:S02]  /*c0d0*/  LOP3.LUT R9, R3, R2, RZ, 0x3c, !PT ;  /* 0x0000000203097212 */ /* 0x000fe400078e3cff */
[----:B------:R-:W-:Y:S02]  /*c0e0*/  LEA R6, R0, R5, 0x3 ;  /* 0x0000000500067211 */ /* 0x000fe400078e18ff */
[----:B------:R-:W-:Y:S01]  /*c0f0*/  SHF.L.U32 R3, R9, 0x1f, RZ ;  /* 0x0000001f09037819 */ /* 0x000fe200000006ff */
[----:B0-----:R-:W-:Y:S06]  /*c100*/  @!P0 BRA `(.L_x_305) ;  /* 0x0000000000e08947 */ /* 0x001fec0003800000 */
.L_x_316:
[----:B------:R-:W1:Y:S01]  /*c110*/  SYNCS.PHASECHK.TRANS64.TRYWAIT P0, [R6+URZ], R3 ;  /* 0x00000003060075a7 */ /* 0x000e62000800017f */
[----:B------:R-:W-:-:S05]  /*c120*/  VIADD R0, R0, 0x1 ;  /* 0x0000000100007836 */ /* 0x000fca0000000000 */
[----:B------:R-:W-:-:S04]  /*c130*/  ISETP.NE.AND P1, PT, R0, 0x4, PT ;  /* 0x000000040000780c */ /* 0x000fc80003f25270 */
[----:B------:R-:W-:Y:S02]  /*c140*/  SEL R2, RZ, 0x1, P1 ;  /* 0x00000001ff027807 */ /* 0x000fe40000800000 */
[----:B------:R-:W-:Y:S02]  /*c150*/  SEL R0, R0, RZ, P1 ;  /* 0x000000ff00007207 */ /* 0x000fe40000800000 */
[----:B------:R-:W-:-:S03]  /*c160*/  LOP3.LUT R9, R9, R2, RZ, 0x3c, !PT ;  /* 0x0000000209097212 */ /* 0x000fc600078e3cff */
[----:B0-----:R-:W-:Y:S01]  /*c170*/  IMAD R7, R0, 0x8, R5 ;  /* 0x0000000800077824 */ /* 0x001fe200078e0205 */
[----:B------:R-:W-:Y:S01]  /*c180*/  SHF.L.U32 R4, R9, 0x1f, RZ ;  /* 0x0000001f09047819 */ /* 0x000fe200000006ff */
[----:B-1----:R-:W-:Y:S06]  /*c190*/  @!P0 BRA `(.L_x_306) ;  /* 0x0000000000d08947 */ /* 0x002fec0003800000 */
.L_x_317:
[----:B------:R-:W1:Y:S01]  /*c1a0*/  SYNCS.PHASECHK.TRANS64.TRYWAIT P0, [R7+URZ], R4 ;  /* 0x00000004070075a7 */ /* 0x000e62000800017f */
[----:B------:R-:W-:-:S05]  /*c1b0*/  VIADD R0, R0, 0x1 ;  /* 0x0000000100007836 */ /* 0x000fca0000000000 */
[----:B------:R-:W-:-:S04]  /*c1c0*/  ISETP.NE.AND P1, PT, R0, 0x4, PT ;  /* 0x000000040000780c */ /* 0x000fc80003f25270 */
[----:B------:R-:W-:Y:S02]  /*c1d0*/  SEL R2, RZ, 0x1, P1 ;  /* 0x00000001ff027807 */ /* 0x000fe40000800000 */
[----:B------:R-:W-:Y:S02]  /*c1e0*/  SEL R0, R0, RZ, P1 ;  /* 0x000000ff00007207 */ /* 0x000fe40000800000 */
[----:B------:R-:W-:Y:S01]  /*c1f0*/  LOP3.LUT R2, R9, R2, RZ, 0x3c, !PT ;  /* 0x0000000209027212 */ /* 0x000fe200078e3cff */
[----:B-1----:R-:W-:Y:S06]  /*c200*/  @!P0 BRA `(.L_x_307) ;  /* 0x0000000000c88947 */ /* 0x002fec0003800000 */
.L_x_318:
[----:B------:R-:W-:Y:S01]  /*c210*/  IMAD R5, R0, 0x8, R5 ;  /* 0x0000000800057824 */ /* 0x000fe200078e0205 */
[----:B------:R-:W-:-:S07]  /*c220*/  SHF.L.U32 R0, R2, 0x1f, RZ ;  /* 0x0000001f02007819 */ /* 0x000fce00000006ff */
.L_x_308:
[----:B--2---:R2:W3:Y:S02]  /*c230*/  SYNCS.PHASECHK.TRANS64.TRYWAIT P0, [R5+URZ], R0 ;  /* 0x00000000050075a7 */ /* 0x0044e4000800017f */
[----:B---3--:R-:W-:Y:S05]  /*c240*/  @!P0 NANOSLEEP.SYNCS 0x989680 ;  /* 0x009896800000895d */ /* 0x008fea0003900000 */
[----:B------:R-:W3:Y:S02]  /*c250*/  @!P0 SYNCS.PHASECHK.TRANS64 P0, [R5+URZ], R0 ;  /* 0x00000000050085a7 */ /* 0x000ee4000800007f */
[----:B---3--:R-:W-:Y:S05]  /*c260*/  @!P0 BRA `(.L_x_308) ;  /* 0xfffffffc00f08947 */ /* 0x008fea000383ffff */
.L_x_303:
[----:B------:R-:W-:Y:S05]  /*c270*/  BSYNC B0 ;  /* 0x0000000000007941 */ /* 0x000fea0003800000 */
.L_x_302:
[----:B------:R-:W-:Y:S05]  /*c280*/  EXIT ;  /* 0x000000000000794d */ /* 0x000fea0003800000 */
.L_x_17:
[----:B---3--:R3:W4:Y:S02]  /*c290*/  SYNCS.PHASECHK.TRANS64.TRYWAIT P1, [R3+URZ], R0 ;  /* 0x00000000030075a7 */ /* 0x008724000802017f */
[----:B----4-:R-:W-:Y:S05]  /*c2a0*/  @!P1 NANOSLEEP.SYNCS 0x989680 ;  /* 0x009896800000995d */ /* 0x010fea0003900000 */
[----:B------:R-:W4:Y:S02]  /*c2b0*/  @!P1 SYNCS.PHASECHK.TRANS64 P1, [R3+URZ], R0 ;  /* 0x00000000030095a7 */ /* 0x000f24000802007f */
[----:B----4-:R-:W-:Y:S05]  /*c2c0*/  @!P1 BRA `(.L_x_17) ;  /* 0xfffffffc00f09947 */ /* 0x010fea000383ffff */
[----:B------:R-:W-:Y:S05]  /*c2d0*/  BRA `(.L_x_16) ;  /* 0xffffff4c00cc7947 */ /* 0x000fea000383ffff */
.L_x_22:
[----:B-1----:R-:W-:-:S04]  /*c2e0*/  IMAD.U32 R4, RZ, RZ, UR8 ;  /* 0x00000008ff047e24 */ /* 0x002fc8000f8e00ff */
[----:B------:R1:W2:Y:S03]  /*c2f0*/  SYNCS.PHASECHK.TRANS64.TRYWAIT P1, [R4+URZ], R3 ;  /* 0x00000003040075a7 */ /* 0x0002a6000802017f */
[----:B--2---:R-:W-:Y:S05]  /*c300*/  @!P1 NANOSLEEP.SYNCS 0x989680 ;  /* 0x009896800000995d */ /* 0x004fea0003900000 */
[----:B------:R-:W2:Y:S02]  /*c310*/  @!P1 SYNCS.PHASECHK.TRANS64 P1, [R4+URZ], R3 ;  /* 0x00000003040095a7 */ /* 0x000ea4000802007f */
[----:B--2---:R-:W-:Y:S05]  /*c320*/  @!P1 BRA `(.L_x_22) ;  /* 0xfffffffc00ec9947 */ /* 0x004fea000383ffff */
[----:B------:R-:W-:Y:S05]  /*c330*/  BRA `(.L_x_21) ;  /* 0xffffff5000fc7947 */ /* 0x000fea000383ffff */
.L_x_289:
[----:B------:R-:W-:Y:S01]  /*c340*/  BSSY B1, `(.L_x_309) ;  /* 0x0000006000017945 */ /* 0x000fe20003800000 */
[----:B------:R-:W-:-:S07]  /*c350*/  IMAD.MOV.U32 R15, RZ, RZ, -0x1 ;  /* 0xffffffffff0f7424 */ /* 0x000fce00078e00ff */
[----:B------:R-:W-:Y:S05]  /*c360*/  WARPSYNC.COLLECTIVE R15, `(.L_x_310) ;  /* 0x000000000f0c7348 */ /* 0x000fea0003c00000 */
[----:B------:R-:W-:Y:S02]  /*c370*/  ELECT P6, UR62, PT ;  /* 0x00000000003e782f */ /* 0x000fe400038c0000 */
[----:B------:R-:W-:Y:S01]  /*c380*/  MOV R14, UR62 ;  /* 0x0000003e000e7c02 */ /* 0x000fe20008000f00 */
[----:B------:R-:W-:Y:S10]  /*c390*/  ENDCOLLECTIVE ;  /* 0x000000000000791b */ /* 0x000ff40003800000 */
.L_x_310:
[----:B------:R-:W-:Y:S05]  /*c3a0*/  BSYNC B1 ;  /* 0x0000000000017941 */ /* 0x000fea0003800000 */
.L_x_309:
[----:B------:R-:W-:Y:S05]  /*c3b0*/  BRA `(.L_x_311) ;  /* 0xfffffff000247947 */ /* 0x000fea000383ffff */
.L_x_292:
[----:B0-----:R0:W1:Y:S02]  /*c3c0*/  SYNCS.PHASECHK.TRANS64.TRYWAIT P1, [R12+URZ+0x20], R7 ;  /* 0x000020070c0075a7 */ /* 0x001064000802017f */
[----:B-1----:R-:W-:Y:S05]  /*c3d0*/  @!P1 NANOSLEEP.SYNCS 0x989680 ;  /* 0x009896800000995d */ /* 0x002fea0003900000 */
[----:B------:R-:W1:Y:S02]  /*c3e0*/  @!P1 SYNCS.PHASECHK.TRANS64 P1, [R12+URZ+0x20], R7 ;  /* 0x000020070c0095a7 */ /* 0x000e64000802007f */
[----:B-1----:R-:W-:Y:S05]  /*c3f0*/  @!P1 BRA `(.L_x_292) ;  /* 0xfffffffc00f09947 */ /* 0x002fea000383ffff */
[----:B------:R-:W-:Y:S05]  /*c400*/  BRA `(.L_x_312) ;  /* 0xfffffff000607947 */ /* 0x000fea000383ffff */
.L_x_301:
[----:B------:R-:W-:Y:S01]  /*c410*/  BSSY B0, `(.L_x_313) ;  /* 0x0000006000007945 */ /* 0x000fe20003800000 */
[----:B------:R-:W-:-:S07]  /*c420*/  IMAD.MOV.U32 R15, RZ, RZ, -0x1 ;  /* 0xffffffffff0f7424 */ /* 0x000fce00078e00ff */
[----:B------:R-:W-:Y:S05]  /*c430*/  WARPSYNC.COLLECTIVE R15, `(.L_x_314) ;  /* 0x000000000f0c7348 */ /* 0x000fea0003c00000 */
[----:B------:R-:W-:Y:S02]  /*c440*/  ELECT P6, UR62, PT ;  /* 0x00000000003e782f */ /* 0x000fe400038c0000 */
[----:B------:R-:W-:Y:S01]  /*c450*/  MOV R14, UR62 ;  /* 0x0000003e000e7c02 */ /* 0x000fe20008000f00 */
[----:B------:R-:W-:Y:S10]  /*c460*/  ENDCOLLECTIVE ;  /* 0x000000000000791b */ /* 0x000ff40003800000 */
.L_x_314:
[----:B------:R-:W-:Y:S05]  /*c470*/  BSYNC B0 ;  /* 0x0000000000007941 */ /* 0x000fea0003800000 */
.L_x_313:
[----:B------:R-:W-:Y:S05]  /*c480*/  BRA `(.L_x_315) ;  /* 0xfffffff800cc7947 */ /* 0x000fea000383ffff */
.L_x_305:
[----:B0-----:R0:W1:Y:S02]  /*c490*/  SYNCS.PHASECHK.TRANS64.TRYWAIT P0, [R7+URZ], R4 ;  /* 0x00000004070075a7 */ /* 0x001064000800017f */
[----:B-1----:R-:W-:Y:S05]  /*c4a0*/  @!P0 NANOSLEEP.SYNCS 0x989680 ;  /* 0x009896800000895d */ /* 0x002fea0003900000 */
[----:B------:R-:W1:Y:S02]  /*c4b0*/  @!P0 SYNCS.PHASECHK.TRANS64 P0, [R7+URZ], R4 ;  /* 0x00000004070085a7 */ /* 0x000e64000800007f */
[----:B-1----:R-:W-:Y:S05]  /*c4c0*/  @!P0 BRA `(.L_x_305) ;  /* 0xfffffffc00f08947 */ /* 0x002fea000383ffff */
[----:B------:R-:W-:Y:S05]  /*c4d0*/  BRA `(.L_x_316) ;  /* 0xfffffffc000c7947 */ /* 0x000fea000383ffff */
.L_x_306:
[----:B0-----:R0:W1:Y:S02]  /*c4e0*/  SYNCS.PHASECHK.TRANS64.TRYWAIT P0, [R6+URZ], R3 ;  /* 0x00000003060075a7 */ /* 0x001064000800017f */
[----:B-1----:R-:W-:Y:S05]  /*c4f0*/  @!P0 NANOSLEEP.SYNCS 0x989680 ;  /* 0x009896800000895d */ /* 0x002fea0003900000 */
[----:B------:R-:W1:Y:S02]  /*c500*/  @!P0 SYNCS.PHASECHK.TRANS64 P0, [R6+URZ], R3 ;  /* 0x00000003060085a7 */ /* 0x000e64000800007f */
[----:B-1----:R-:W-:Y:S05]  /*c510*/  @!P0 BRA `(.L_x_306) ;  /* 0xfffffffc00f08947 */ /* 0x002fea000383ffff */
[----:B------:R-:W-:Y:S05]  /*c520*/  BRA `(.L_x_317) ;  /* 0xfffffffc001c7947 */ /* 0x000fea000383ffff */
.L_x_307:
[----:B-1----:R1:W2:Y:S02]  /*c530*/  SYNCS.PHASECHK.TRANS64.TRYWAIT P0, [R7+URZ], R4 ;  /* 0x00000004070075a7 */ /* 0x0022a4000800017f */
[----:B--2---:R-:W-:Y:S05]  /*c540*/  @!P0 NANOSLEEP.SYNCS 0x989680 ;  /* 0x009896800000895d */ /* 0x004fea0003900000 */
[----:B------:R-:W2:Y:S02]  /*c550*/  @!P0 SYNCS.PHASECHK.TRANS64 P0, [R7+URZ], R4 ;  /* 0x00000004070085a7 */ /* 0x000ea4000800007f */
[----:B--2---:R-:W-:Y:S05]  /*c560*/  @!P0 BRA `(.L_x_307) ;  /* 0xfffffffc00f08947 */ /* 0x004fea000383ffff */
[----:B------:R-:W-:Y:S05]  /*c570*/  BRA `(.L_x_318) ;  /* 0xfffffffc00247947 */ /* 0x000fea000383ffff */
.L_x_319:
[----:B------:R-:W-:-:S00]  /*c580*/  BRA `(.L_x_319) ;  /* 0xfffffffc00fc7947 */ /* 0x000fc0000383ffff */
[----:B------:R-:W-:-:S00]  /*c590*/  NOP ;  /* 0x0000000000007918 */ /* 0x000fc00000000000 */
        /* <DEDUP_REMOVED lines=14> */
.L_x_320:


//--------------------- .nv.global.init           --------------------------
	.section	.nv.global.init,"aw",@progbits
.nv.global.init:
	.type		$str$22,@object
	.size		$str$22,($str$23 - $str$22)
$str$22:
        /*0000*/ 	.byte	0x6b, 0x5f, 0x74, 0x69, 0x6c, 0x65, 0x5f, 0x63, 0x6f, 0x75, 0x6e, 0x74, 0x20, 0x3e, 0x3d, 0x20
        /*0010*/ 	.byte	0x31, 0x00
	.type		$str$23,@object
	.size		$str$23,(__unnamed_1 - $str$23)
$str$23:
        /*0012*/ 	.byte	0x2f, 0x74, 0x6d, 0x70, 0x2f, 0x63, 0x75, 0x74, 0x6c, 0x61, 0x73, 0x73, 0x5f, 0x73, 0x77, 0x65
        /*0022*/ 	.byte	0x65, 0x70, 0x5f, 0x73, 0x72, 0x63, 0x2f, 0x69, 0x6e, 0x63, 0x6c, 0x75, 0x64, 0x65, 0x2f, 0x63
        /*0032*/ 	.byte	0x75, 0x74, 0x6c, 0x61, 0x73, 0x73, 0x2f, 0x67, 0x65, 0x6d, 0x6d, 0x2f, 0x63, 0x6f, 0x6c, 0x6c
        /*0042*/ 	.byte	0x65, 0x63, 0x74, 0x69, 0x76, 0x65, 0x2f, 0x73, 0x6d, 0x39, 0x30, 0x5f, 0x6d, 0x6d, 0x61, 0x5f
        /*0052*/ 	.byte	0x74, 0x6d, 0x61, 0x5f, 0x67, 0x6d, 0x6d, 0x61, 0x5f, 0x73, 0x73, 0x5f, 0x77, 0x61, 0x72, 0x70
        /*0062*/ 	.byte	0x73, 0x70, 0x65, 0x63, 0x69, 0x61, 0x6c, 0x69, 0x7a, 0x65, 0x64, 0x2e, 0x68, 0x70, 0x70, 0x00
	.type		__unnamed_1,@object
	.size		__unnamed_1,(.L_0 - __unnamed_1)
__unnamed_1:
        /*0072*/ 	.byte	0x76, 0x6f, 0x69, 0x64, 0x20, 0x63, 0x75, 0x74, 0x6c, 0x61, 0x73, 0x73, 0x3a, 0x3a, 0x67, 0x65
        /* <DEDUP_REMOVED lines=180> */
        /*0bc2*/ 	.byte	0x65, 0x6e, 0x74, 0x69, 0x74, 0x79, 0x5d, 0x00
.L_0:


//--------------------- .nv.shared._ZN7cutlass13device_kernelINS_4gemm6kernel13GemmUniversalIN4cute5tupleIJiiiiEEENS1_10collective13CollectiveMmaINS1_34MainloopSm90TmaGmmaWarpSpecializedILi4ENS5_IJNS4_1CILi1EEESB_SB_EEENS1_35KernelTmaWarpSpecializedCooperativeEEENS5_IJNSA_ILi256EEENSA_ILi128EEENSA_ILi64EEEEEENS_10bfloat16_tENS5_IJlSB_lEEESJ_NS5_IJSB_llEEENS4_8TiledMMAINS4_8MMA_AtomIJNS4_4SM904GMMA28MMA_64x128x16_F32BF16BF16_SSILNSP_5MajorE0ELSR_1ELNSP_7ScaleInE1ELSS_1EEEEEENS4_6LayoutINS5_IJNSA_ILi2EEESB_SB_EEENS5_IJSB_NSA_ILi0EEESY_EEEEENS5_IJNS4_10UnderscoreES11_S11_EEEEENS4_13SM90_TMA_LOADENS4_14ComposedLayoutINS4_7SwizzleILi3ELi4ELi3EEENS4_18smem_ptr_flag_bitsILi16EEENSV_INS5_IJNSA_ILi8EEESH_EEENS5_IJSH_SB_EEEEEEEvNS4_8identityES14_NS15_IS17_S19_NSV_INS5_IJSH_S1A_EEENS5_IJSB_SH_EEEEEEEvS1F_EENS_8epilogue10collective6detail29Sm90TmaWarpSpecializedAdapterINS1M_15DefaultEpilogueISJ_SK_SK_NS1L_6thread17LinearCombinationISJ_Li1EffLNS1Q_9ScaleType4KindE0ELNS_15FloatRoundStyleE2ESJ_EENS1_15EpilogueDefaultEEEEEvvEEEEvNT_6ParamsE --------------------------
	.section	.nv.shared._ZN7cutlass13device_kernelINS_4gemm6kernel13GemmUniversalIN4cute5tupleIJiiiiEEENS1_10collective13CollectiveMmaINS1_34MainloopSm90TmaGmmaWarpSpecializedILi4ENS5_IJNS4_1CILi1EEESB_SB_EEENS1_35KernelTmaWarpSpecializedCooperativeEEENS5_IJNSA_ILi256EEENSA_ILi128EEENSA_ILi64EEEEEENS_10bfloat16_tENS5_IJlSB_lEEESJ_NS5_IJSB_llEEENS4_8TiledMMAINS4_8MMA_AtomIJNS4_4SM904GMMA28MMA_64x128x16_F32BF16BF16_SSILNSP_5MajorE0ELSR_1ELNSP_7ScaleInE1ELSS_1EEEEEENS4_6LayoutINS5_IJNSA_ILi2EEESB_SB_EEENS5_IJSB_NSA_ILi0EEESY_EEEEENS5_IJNS4_10UnderscoreES11_S11_EEEEENS4_13SM90_TMA_LOADENS4_14ComposedLayoutINS4_7SwizzleILi3ELi4ELi3EEENS4_18smem_ptr_flag_bitsILi16EEENSV_INS5_IJNSA_ILi8EEESH_EEENS5_IJSH_SB_EEEEEEEvNS4_8identityES14_NS15_IS17_S19_NSV_INS5_IJSH_S1A_EEENS5_IJSB_SH_EEEEEEEvS1F_EENS_8epilogue10collective6detail29Sm90TmaWarpSpecializedAdapterINS1M_15DefaultEpilogueISJ_SK_SK_NS1L_6thread17LinearCombinationISJ_Li1EffLNS1Q_9ScaleType4KindE0ELNS_15FloatRoundStyleE2ESJ_EENS1_15EpilogueDefaultEEEEEvvEEEEvNT_6ParamsE,"aw",@nobits
	.sectionflags	@""
	.align	16
	.zero		1024


//--------------------- .nv.shared.reserved.0     --------------------------
	.section	.nv.shared.reserved.0,"aw",@nobits
	.weak		__nv_reservedSMEM_offset_0_alias
	.size		__nv_reservedSMEM_offset_0_alias, 0, 0
	.other		__nv_reservedSMEM_offset_0_alias,@"STO_CUDA_RESERVED_SHARED STV_DEFAULT"
__nv_reservedSMEM_offset_0_alias:
	.zero		0


//--------------------- .nv.global                --------------------------
	.section	.nv.global,"aw",@nobits
.nv.global:
	.type		_ZN40_INTERNAL_93786cff_4_k_cu_c4eff19c_172274cute1_E,@object
	.size		_ZN40_INTERNAL_93786cff_4_k_cu_c4eff19c_172274cute1_E,(_ZN40_INTERNAL_93786cff_4_k_cu_c4eff19c_172274cuda3std3__45__cpo6cbeginE - _ZN40_INTERNAL_93786cff_4_k_cu_c4eff19c_172274cute1_E)
_ZN40_INTERNAL_93786cff_4_k_cu_c4eff19c_172274cute1_E:
	.zero		1
	.type		_ZN40_INTERNAL_93786cff_4_k_cu_c4eff19c_172274cuda3std3__45__cpo6cbeginE,@object
	.size		_ZN40_INTERNAL_93786cff_4_k_cu_c4eff19c_172274cuda3std3__45__cpo6cbeginE,(_ZN40_INTERNAL_93786cff_4_k_cu_c4eff19c_172274cuda3std3__48in_placeE - _ZN40_INTERNAL_93786cff_4_k_cu_c4eff19c_172274cuda3std3__45__cpo6cbeginE)
_ZN40_INTERNAL_93786cff_4_k_cu_c4eff19c_172274cuda3std3__45__cpo6cbeginE:
	.zero		1
	.type		_ZN40_INTERNAL_93786cff_4_k_cu_c4eff19c_172274cuda3std3__48in_placeE,@object
	.size		_ZN40_INTERNAL_93786cff_4_k_cu_c4eff19c_172274cuda3std3__48in_placeE,(_ZN40_INTERNAL_93786cff_4_k_cu_c4eff19c_172274cuda3std6ranges3__45__cpo9iter_moveE - _ZN40_INTERNAL_93786cff_4_k_cu_c4eff19c_172274cuda3std3__48in_placeE)
_ZN40_INTERNAL_93786cff_4_k_cu_c4eff19c_172274cuda3std3__48in_placeE:
	.zero		1
	.type		_ZN40_INTERNAL_93786cff_4_k_cu_c4eff19c_172274cuda3std6ranges3__45__cpo9iter_moveE,@object
	.size		_ZN40_INTERNAL_93786cff_4_k_cu_c4eff19c_172274cuda3std6ranges3__45__cpo9iter_moveE,(_ZN40_INTERNAL_93786cff_4_k_cu_c4eff19c_172274cuda3std3__45__cpo5beginE - _ZN40_INTERNAL_93786cff_4_k_cu_c4eff19c_172274cuda3std6ranges3__45__cpo9iter_moveE)
_ZN40_INTERNAL_93786cff_4_k_cu_c4eff19c_172274cuda3std6ranges3__45__cpo9iter_moveE:
	.zero		1
	.type		_ZN40_INTERNAL_93786cff_4_k_cu_c4eff19c_172274cuda3std3__45__cpo5beginE,@object
	.size		_ZN40_INTERNAL_93786cff_4_k_cu_c4eff19c_172274cuda3std3__45__cpo5beginE,(_ZN40_INTERNAL_93786cff_4_k_cu_c4eff19c_172274cuda3std3__442_GLOBAL__N__93786cff_4_k_cu_c4eff19c_172276ignoreE - _ZN40_INTERNAL_93786cff_4_k_cu_c4eff19c_172274cuda3std3__45__cpo5beginE)
_ZN40_INTERNAL_93786cff_4_k_cu_c4eff19c_172274cuda3std3__45__cpo5beginE:
	.zero		1
	.type		_ZN40_INTERNAL_93786cff_4_k_cu_c4eff19c_172274cuda3std3__442_GLOBAL__N__93786cff_4_k_cu_c4eff19c_172276ignoreE,@object
	.size		_ZN40_INTERNAL_93786cff_4_k_cu_c4eff19c_172274cuda3std3__442_GLOBAL__N__93786cff_4_k_cu_c4eff19c_172276ignoreE,(_ZN40_INTERNAL_93786cff_4_k_cu_c4eff19c_172274cute7productE - _ZN40_INTERNAL_93786cff_4_k_cu_c4eff19c_172274cuda3std3__442_GLOBAL__N__93786cff_4_k_cu_c4eff19c_172276ignoreE)
_ZN40_INTERNAL_93786cff_4_k_cu_c4eff19c_172274cuda3std3__442_GLOBAL__N__93786cff_4_k_cu_c4eff19c_172276ignoreE:
	.zero		1
	.type		_ZN40_INTERNAL_93786cff_4_k_cu_c4eff19c_172274cute7productE,@object
	.size		_ZN40_INTERNAL_93786cff_4_k_cu_c4eff19c_172274cute7productE,(_ZN40_INTERNAL_93786cff_4_k_cu_c4eff19c_172274cuda3std3__45__cpo3endE - _ZN40_INTERNAL_93786cff_4_k_cu_c4eff19c_172274cute7productE)
_ZN40_INTERNAL_93786cff_4_k_cu_c4eff19c_172274cute7productE:
	.zero		1
	.type		_ZN40_INTERNAL_93786cff_4_k_cu_c4eff19c_172274cuda3std3__45__cpo3endE,@object
	.size		_ZN40_INTERNAL_93786cff_4_k_cu_c4eff19c_172274cuda3std3__45__cpo3endE,(_ZN40_INTERNAL_93786cff_4_k_cu_c4eff19c_172274cuda3std3__419piecewise_constructE - _ZN40_INTERNAL_93786cff_4_k_cu_c4eff19c_172274cuda3std3__45__cpo3endE)
_ZN40_INTERNAL_93786cff_4_k_cu_c4eff19c_172274cuda3std3__45__cpo3endE:
	.zero		1
	.type		_ZN40_INTERNAL_93786cff_4_k_cu_c4eff19c_172274cuda3std3__419piecewise_constructE,@object
	.size		_ZN40_INTERNAL_93786cff_4_k_cu_c4eff19c_172274cuda3std3__419piecewise_constructE,(_ZN40_INTERNAL_93786cff_4_k_cu_c4eff19c_172274cuda3std3__45__cpo4cendE - _ZN40_INTERNAL_93786cff_4_k_cu_c4eff19c_172274cuda3std3__419piecewise_constructE)
_ZN40_INTERNAL_93786cff_4_k_cu_c4eff19c_172274cuda3std3__419piecewise_constructE:
	.zero		1
	.type		_ZN40_INTERNAL_93786cff_4_k_cu_c4eff19c_172274cuda3std3__45__cpo4cendE,@object
	.size		_ZN40_INTERNAL_93786cff_4_k_cu_c4eff19c_172274cuda3std3__45__cpo4cendE,(_ZN40_INTERNAL_93786cff_4_k_cu_c4eff19c_172274cuda3std6ranges3__45__cpo4swapE - _ZN40_INTERNAL_93786cff_4_k_cu_c4eff19c_172274cuda3std3__45__cpo4cendE)
_ZN40_INTERNAL_93786cff_4_k_cu_c4eff19c_172274cuda3std3__45__cpo4cendE:
	.zero		1
	.type		_ZN40_INTERNAL_93786cff_4_k_cu_c4eff19c_172274cuda3std6ranges3__45__cpo4swapE,@object
	.size		_ZN40_INTERNAL_93786cff_4_k_cu_c4eff19c_172274cuda3std6ranges3__45__cpo4swapE,(.L_8 - _ZN40_INTERNAL_93786cff_4_k_cu_c4eff19c_172274cuda3std6ranges3__45__cpo4swapE)
_ZN40_INTERNAL_93786cff_4_k_cu_c4eff19c_172274cuda3std6ranges3__45__cpo4swapE:
	.zero		1
.L_8:


//--------------------- .nv.constant0._ZN7cutlass13device_kernelINS_4gemm6kernel13GemmUniversalIN4cute5tupleIJiiiiEEENS1_10collective13CollectiveMmaINS1_34MainloopSm90TmaGmmaWarpSpecializedILi4ENS5_IJNS4_1CILi1EEESB_SB_EEENS1_35KernelTmaWarpSpecializedCooperativeEEENS5_IJNSA_ILi256EEENSA_ILi128EEENSA_ILi64EEEEEENS_10bfloat16_tENS5_IJlSB_lEEESJ_NS5_IJSB_llEEENS4_8TiledMMAINS4_8MMA_AtomIJNS4_4SM904GMMA28MMA_64x128x16_F32BF16BF16_SSILNSP_5MajorE0ELSR_1ELNSP_7ScaleInE1ELSS_1EEEEEENS4_6LayoutINS5_IJNSA_ILi2EEESB_SB_EEENS5_IJSB_NSA_ILi0EEESY_EEEEENS5_IJNS4_10UnderscoreES11_S11_EEEEENS4_13SM90_TMA_LOADENS4_14ComposedLayoutINS4_7SwizzleILi3ELi4ELi3EEENS4_18smem_ptr_flag_bitsILi16EEENSV_INS5_IJNSA_ILi8EEESH_EEENS5_IJSH_SB_EEEEEEEvNS4_8identityES14_NS15_IS17_S19_NSV_INS5_IJSH_S1A_EEENS5_IJSB_SH_EEEEEEEvS1F_EENS_8epilogue10collective6detail29Sm90TmaWarpSpecializedAdapterINS1M_15DefaultEpilogueISJ_SK_SK_NS1L_6thread17LinearCombinationISJ_Li1EffLNS1Q_9ScaleType4KindE0ELNS_15FloatRoundStyleE2ESJ_EENS1_15EpilogueDefaultEEEEEvvEEEEvNT_6ParamsE --------------------------
	.section	.nv.constant0._ZN7cutlass13device_kernelINS_4gemm6kernel13GemmUniversalIN4cute5tupleIJiiiiEEENS1_10collective13CollectiveMmaINS1_34MainloopSm90TmaGmmaWarpSpecializedILi4ENS5_IJNS4_1CILi1EEESB_SB_EEENS1_35KernelTmaWarpSpecializedCooperativeEEENS5_IJNSA_ILi256EEENSA_ILi128EEENSA_ILi64EEEEEENS_10bfloat16_tENS5_IJlSB_lEEESJ_NS5_IJSB_llEEENS4_8TiledMMAINS4_8MMA_AtomIJNS4_4SM904GMMA28MMA_64x128x16_F32BF16BF16_SSILNSP_5MajorE0ELSR_1ELNSP_7ScaleInE1ELSS_1EEEEEENS4_6LayoutINS5_IJNSA_ILi2EEESB_SB_EEENS5_IJSB_NSA_ILi0EEESY_EEEEENS5_IJNS4_10UnderscoreES11_S11_EEEEENS4_13SM90_TMA_LOADENS4_14ComposedLayoutINS4_7SwizzleILi3ELi4ELi3EEENS4_18smem_ptr_flag_bitsILi16EEENSV_INS5_IJNSA_ILi8EEESH_EEENS5_IJSH_SB_EEEEEEEvNS4_8identityES14_NS15_IS17_S19_NSV_INS5_IJSH_S1A_EEENS5_IJSB_SH_EEEEEEEvS1F_EENS_8epilogue10collective6detail29Sm90TmaWarpSpecializedAdapterINS1M_15DefaultEpilogueISJ_SK_SK_NS1L_6thread17LinearCombinationISJ_Li1EffLNS1Q_9ScaleType4KindE0ELNS_15FloatRoundStyleE2ESJ_EENS1_15EpilogueDefaultEEEEEvvEEEEvNT_6ParamsE,"a",@progbits
	.sectionflags	@""
	.align	4
.nv.constant0._ZN7cutlass13device_kernelINS_4gemm6kernel13GemmUniversalIN4cute5tupleIJiiiiEEENS1_10collective13CollectiveMmaINS1_34MainloopSm90TmaGmmaWarpSpecializedILi4ENS5_IJNS4_1CILi1EEESB_SB_EEENS1_35KernelTmaWarpSpecializedCooperativeEEENS5_IJNSA_ILi256EEENSA_ILi128EEENSA_ILi64EEEEEENS_10bfloat16_tENS5_IJlSB_lEEESJ_NS5_IJSB_llEEENS4_8TiledMMAINS4_8MMA_AtomIJNS4_4SM904GMMA28MMA_64x128x16_F32BF16BF16_SSILNSP_5MajorE0ELSR_1ELNSP_7ScaleInE1ELSS_1EEEEEENS4_6LayoutINS5_IJNSA_ILi2EEESB_SB_EEENS5_IJSB_NSA_ILi0EEESY_EEEEENS5_IJNS4_10UnderscoreES11_S11_EEEEENS4_13SM90_TMA_LOADENS4_14ComposedLayoutINS4_7SwizzleILi3ELi4ELi3EEENS4_18smem_ptr_flag_bitsILi16EEENSV_INS5_IJNSA_ILi8EEESH_EEENS5_IJSH_SB_EEEEEEEvNS4_8identityES14_NS15_IS17_S19_NSV_INS5_IJSH_S1A_EEENS5_IJSB_SH_EEEEEEEvS1F_EENS_8epilogue10collective6detail29Sm90TmaWarpSpecializedAdapterINS1M_15DefaultEpilogueISJ_SK_SK_NS1L_6thread17LinearCombinationISJ_Li1EffLNS1Q_9ScaleType4KindE0ELNS_15FloatRoundStyleE2ESJ_EENS1_15EpilogueDefaultEEEEEvvEEEEvNT_6ParamsE:
	.zero		1664


//--------------------- SYMBOLS --------------------------

	.type		.nv.reservedSmem.offset0,@object
	.size		.nv.reservedSmem.offset0,0x4
	.type		__assertfail,@function
